//
// Generated by NVIDIA NVVM Compiler
//
// Compiler Build ID: CL-36424714
// Cuda compilation tools, release 13.0, V13.0.88
// Based on NVVM 20.0.0
//

.version 9.0
.target sm_100
.address_size 64

	// .globl	_Z3simPfiifPii

.visible .entry _Z3simPfiifPii(
	.param .u64 .ptr .align 1 _Z3simPfiifPii_param_0,
	.param .u32 _Z3simPfiifPii_param_1,
	.param .u32 _Z3simPfiifPii_param_2,
	.param .f32 _Z3simPfiifPii_param_3,
	.param .u64 .ptr .align 1 _Z3simPfiifPii_param_4,
	.param .u32 _Z3simPfiifPii_param_5
)
{
	.reg .pred 	%p<45>;
	.reg .b32 	%r<77>;
	.reg .b32 	%f<311>;
	.reg .b64 	%rd<13>;

	ld.param.u32 	%r16, [_Z3simPfiifPii_param_1];
	ld.param.f32 	%f48, [_Z3simPfiifPii_param_3];
	ld.param.u64 	%rd7, [_Z3simPfiifPii_param_4];
	ld.param.u32 	%r18, [_Z3simPfiifPii_param_5];
	cvta.to.global.u64 	%rd1, %rd7;
	setp.lt.s32 	%p1, %r18, 1;
	@%p1 bra 	$L__BB0_33;
	setp.lt.s32 	%p2, %r16, 1;
	@%p2 bra 	$L__BB0_30;
	mov.b32 	%r71, 0;
	mov.u32 	%r3, %ctaid.x;
$L__BB0_3:
	setp.ge.s32 	%p4, %r3, %r16;
	mov.u32 	%r72, %r3;
	@%p4 bra 	$L__BB0_4;
	bra.uni 	$L__BB0_5;
$L__BB0_4:
	ld.param.u32 	%r70, [_Z3simPfiifPii_param_5];
	ld.param.u64 	%rd11, [_Z3simPfiifPii_param_4];
	cvta.to.global.u64 	%rd9, %rd11;
	ld.global.u32 	%r66, [%rd9];
	add.s32 	%r67, %r66, 1;
	st.global.u32 	[%rd9], %r67;
	add.s32 	%r71, %r71, 1;
	setp.eq.s32 	%p44, %r71, %r70;
	@%p44 bra 	$L__BB0_33;
	bra.uni 	$L__BB0_3;
$L__BB0_5:
	ld.param.u64 	%rd10, [_Z3simPfiifPii_param_0];
	cvta.to.global.u64 	%rd12, %rd10;
	mul.wide.s32 	%rd8, %r72, 4;
	add.s64 	%rd3, %rd12, %rd8;
	ld.global.f32 	%f1, [%rd3];
	ld.global.f32 	%f2, [%rd3+4];
	ld.global.f32 	%f3, [%rd3+8];
	ld.global.f32 	%f310, [%rd3+20];
	ld.global.f32 	%f309, [%rd3+16];
	ld.global.f32 	%f308, [%rd3+12];
	neg.s32 	%r73, %r72;
	mov.b32 	%r74, 0;
	mov.f32 	%f298, %f3;
	mov.f32 	%f299, %f2;
	mov.f32 	%f300, %f1;
$L__BB0_6:
	setp.eq.s32 	%p5, %r73, 0;
	@%p5 bra 	$L__BB0_28;
	ld.global.f32 	%f50, [%rd12];
	ld.global.f32 	%f51, [%rd12+4];
	ld.global.f32 	%f52, [%rd12+8];
	sub.f32 	%f13, %f1, %f50;
	sub.f32 	%f14, %f2, %f51;
	sub.f32 	%f15, %f3, %f52;
	ld.global.f32 	%f53, [%rd3+24];
	ld.global.f32 	%f54, [%rd12+24];
	mul.f32 	%f16, %f53, %f54;
	abs.f32 	%f17, %f13;
	setp.eq.f32 	%p6, %f13, 0f3F800000;
	mov.f32 	%f304, 0f3F800000;
	@%p6 bra 	$L__BB0_12;
	setp.nan.f32 	%p7, %f17, %f17;
	@%p7 bra 	$L__BB0_11;
	abs.f32 	%f55, %f13;
	setp.lt.f32 	%p8, %f55, 0f00800000;
	mul.f32 	%f57, %f55, 0f4B800000;
	selp.f32 	%f58, %f57, %f55, %p8;
	mov.b32 	%r22, %f58;
	add.s32 	%r23, %r22, -1060439283;
	and.b32  	%r24, %r23, -8388608;
	sub.s32 	%r25, %r22, %r24;
	mov.b32 	%f59, %r25;
	cvt.rn.f32.s32 	%f60, %r24;
	selp.f32 	%f61, 0fC1C00000, 0f00000000, %p8;
	fma.rn.f32 	%f62, %f60, 0f34000000, %f61;
	add.f32 	%f63, %f59, 0fBF800000;
	add.f32 	%f64, %f59, 0f3F800000;
	rcp.approx.ftz.f32 	%f65, %f64;
	add.f32 	%f66, %f63, %f63;
	mul.f32 	%f67, %f66, %f65;
	mul.f32 	%f68, %f67, %f67;
	neg.f32 	%f69, %f67;
	sub.f32 	%f70, %f63, %f67;
	add.f32 	%f71, %f70, %f70;
	fma.rn.f32 	%f72, %f69, %f63, %f71;
	mul.rn.f32 	%f73, %f65, %f72;
	fma.rn.f32 	%f74, %f68, 0f3A2C32E4, 0f3B52E7DB;
	fma.rn.f32 	%f75, %f74, %f68, 0f3C93BB73;
	fma.rn.f32 	%f76, %f75, %f68, 0f3DF6384F;
	mul.rn.f32 	%f77, %f76, %f68;
	fma.rn.f32 	%f78, %f67, 0f3FB8AA3B, %f62;
	mul.f32 	%f79, %f77, 0f40400000;
	sub.f32 	%f80, %f62, %f78;
	fma.rn.f32 	%f81, %f67, 0f3FB8AA3B, %f80;
	fma.rn.f32 	%f82, %f73, 0f3FB8AA3B, %f81;
	fma.rn.f32 	%f83, %f67, 0f32A55E34, %f82;
	fma.rn.f32 	%f84, %f79, %f73, %f83;
	fma.rn.f32 	%f85, %f77, %f67, %f84;
	add.rn.f32 	%f86, %f78, %f85;
	mov.f32 	%f87, 0f40000000;
	mul.rn.f32 	%f88, %f86, %f87;
	cvt.rni.f32.f32 	%f89, %f88;
	sub.f32 	%f90, %f88, %f89;
	neg.f32 	%f91, %f88;
	fma.rn.f32 	%f92, %f86, 0f40000000, %f91;
	neg.f32 	%f93, %f78;
	add.rn.f32 	%f94, %f86, %f93;
	neg.f32 	%f95, %f94;
	add.rn.f32 	%f96, %f85, %f95;
	fma.rn.f32 	%f97, %f96, 0f40000000, %f92;
	add.f32 	%f98, %f90, %f97;
	setp.gt.f32 	%p9, %f89, 0f00000000;
	selp.b32 	%r26, 0, -2097152000, %p9;
	setp.neu.f32 	%p10, %f13, 0f00000000;
	setp.neu.f32 	%p11, %f55, 0f7F800000;
	setp.lt.f32 	%p12, %f88, 0f00000000;
	selp.f32 	%f99, 0f00000000, 0f7F800000, %p12;
	abs.f32 	%f100, %f88;
	setp.gt.f32 	%p13, %f100, 0f43180000;
	cvt.rzi.s32.f32 	%r27, %f89;
	shl.b32 	%r28, %r27, 23;
	sub.s32 	%r29, %r28, %r26;
	mov.b32 	%f101, %r29;
	add.s32 	%r30, %r26, 2130706432;
	mov.b32 	%f102, %r30;
	fma.rn.f32 	%f103, %f98, 0f391FCB8E, 0f3AAF85ED;
	fma.rn.f32 	%f104, %f103, %f98, 0f3C1D9856;
	fma.rn.f32 	%f105, %f104, %f98, 0f3D6357BB;
	fma.rn.f32 	%f106, %f105, %f98, 0f3E75FDEC;
	fma.rn.f32 	%f107, %f106, %f98, 0f3F317218;
	fma.rn.f32 	%f108, %f107, %f98, 0f3F800000;
	mul.f32 	%f109, %f108, %f102;
	mul.f32 	%f110, %f109, %f101;
	selp.f32 	%f304, %f99, %f110, %p13;
	and.pred  	%p14, %p10, %p11;
	@%p14 bra 	$L__BB0_12;
	add.f32 	%f111, %f13, %f13;
	mov.b32 	%r31, %f111;
	and.b32  	%r32, %r31, 2147483647;
	mov.b32 	%f304, %r32;
	bra.uni 	$L__BB0_12;
$L__BB0_11:
	mov.f32 	%f112, 0f40000000;
	add.rn.f32 	%f304, %f13, %f112;
$L__BB0_12:
	abs.f32 	%f22, %f14;
	setp.eq.f32 	%p15, %f14, 0f3F800000;
	mov.f32 	%f305, 0f3F800000;
	@%p15 bra 	$L__BB0_17;
	setp.nan.f32 	%p16, %f22, %f22;
	@%p16 bra 	$L__BB0_16;
	abs.f32 	%f114, %f14;
	setp.lt.f32 	%p17, %f114, 0f00800000;
	mul.f32 	%f116, %f114, 0f4B800000;
	selp.f32 	%f117, %f116, %f114, %p17;
	mov.b32 	%r33, %f117;
	add.s32 	%r34, %r33, -1060439283;
	and.b32  	%r35, %r34, -8388608;
	sub.s32 	%r36, %r33, %r35;
	mov.b32 	%f118, %r36;
	cvt.rn.f32.s32 	%f119, %r35;
	selp.f32 	%f120, 0fC1C00000, 0f00000000, %p17;
	fma.rn.f32 	%f121, %f119, 0f34000000, %f120;
	add.f32 	%f122, %f118, 0fBF800000;
	add.f32 	%f123, %f118, 0f3F800000;
	rcp.approx.ftz.f32 	%f124, %f123;
	add.f32 	%f125, %f122, %f122;
	mul.f32 	%f126, %f125, %f124;
	mul.f32 	%f127, %f126, %f126;
	neg.f32 	%f128, %f126;
	sub.f32 	%f129, %f122, %f126;
	add.f32 	%f130, %f129, %f129;
	fma.rn.f32 	%f131, %f128, %f122, %f130;
	mul.rn.f32 	%f132, %f124, %f131;
	fma.rn.f32 	%f133, %f127, 0f3A2C32E4, 0f3B52E7DB;
	fma.rn.f32 	%f134, %f133, %f127, 0f3C93BB73;
	fma.rn.f32 	%f135, %f134, %f127, 0f3DF6384F;
	mul.rn.f32 	%f136, %f135, %f127;
	fma.rn.f32 	%f137, %f126, 0f3FB8AA3B, %f121;
	mul.f32 	%f138, %f136, 0f40400000;
	sub.f32 	%f139, %f121, %f137;
	fma.rn.f32 	%f140, %f126, 0f3FB8AA3B, %f139;
	fma.rn.f32 	%f141, %f132, 0f3FB8AA3B, %f140;
	fma.rn.f32 	%f142, %f126, 0f32A55E34, %f141;
	fma.rn.f32 	%f143, %f138, %f132, %f142;
	fma.rn.f32 	%f144, %f136, %f126, %f143;
	add.rn.f32 	%f145, %f137, %f144;
	mov.f32 	%f146, 0f40000000;
	mul.rn.f32 	%f147, %f145, %f146;
	cvt.rni.f32.f32 	%f148, %f147;
	sub.f32 	%f149, %f147, %f148;
	neg.f32 	%f150, %f147;
	fma.rn.f32 	%f151, %f145, 0f40000000, %f150;
	neg.f32 	%f152, %f137;
	add.rn.f32 	%f153, %f145, %f152;
	neg.f32 	%f154, %f153;
	add.rn.f32 	%f155, %f144, %f154;
	fma.rn.f32 	%f156, %f155, 0f40000000, %f151;
	add.f32 	%f157, %f149, %f156;
	setp.gt.f32 	%p18, %f148, 0f00000000;
	selp.b32 	%r37, 0, -2097152000, %p18;
	setp.neu.f32 	%p19, %f14, 0f00000000;
	setp.neu.f32 	%p20, %f114, 0f7F800000;
	setp.lt.f32 	%p21, %f147, 0f00000000;
	selp.f32 	%f158, 0f00000000, 0f7F800000, %p21;
	abs.f32 	%f159, %f147;
	setp.gt.f32 	%p22, %f159, 0f43180000;
	cvt.rzi.s32.f32 	%r38, %f148;
	shl.b32 	%r39, %r38, 23;
	sub.s32 	%r40, %r39, %r37;
	mov.b32 	%f160, %r40;
	add.s32 	%r41, %r37, 2130706432;
	mov.b32 	%f161, %r41;
	fma.rn.f32 	%f162, %f157, 0f391FCB8E, 0f3AAF85ED;
	fma.rn.f32 	%f163, %f162, %f157, 0f3C1D9856;
	fma.rn.f32 	%f164, %f163, %f157, 0f3D6357BB;
	fma.rn.f32 	%f165, %f164, %f157, 0f3E75FDEC;
	fma.rn.f32 	%f166, %f165, %f157, 0f3F317218;
	fma.rn.f32 	%f167, %f166, %f157, 0f3F800000;
	mul.f32 	%f168, %f167, %f161;
	mul.f32 	%f169, %f168, %f160;
	selp.f32 	%f305, %f158, %f169, %p22;
	and.pred  	%p23, %p19, %p20;
	@%p23 bra 	$L__BB0_17;
	add.f32 	%f170, %f14, %f14;
	mov.b32 	%r42, %f170;
	and.b32  	%r43, %r42, 2147483647;
	mov.b32 	%f305, %r43;
	bra.uni 	$L__BB0_17;
$L__BB0_16:
	mov.f32 	%f171, 0f40000000;
	add.rn.f32 	%f305, %f14, %f171;
$L__BB0_17:
	add.f32 	%f27, %f304, %f305;
	abs.f32 	%f28, %f15;
	setp.eq.f32 	%p24, %f15, 0f3F800000;
	mov.f32 	%f306, 0f3F800000;
	@%p24 bra 	$L__BB0_22;
	setp.nan.f32 	%p25, %f28, %f28;
	@%p25 bra 	$L__BB0_21;
	abs.f32 	%f173, %f15;
	setp.lt.f32 	%p26, %f173, 0f00800000;
	mul.f32 	%f175, %f173, 0f4B800000;
	selp.f32 	%f176, %f175, %f173, %p26;
	mov.b32 	%r44, %f176;
	add.s32 	%r45, %r44, -1060439283;
	and.b32  	%r46, %r45, -8388608;
	sub.s32 	%r47, %r44, %r46;
	mov.b32 	%f177, %r47;
	cvt.rn.f32.s32 	%f178, %r46;
	selp.f32 	%f179, 0fC1C00000, 0f00000000, %p26;
	fma.rn.f32 	%f180, %f178, 0f34000000, %f179;
	add.f32 	%f181, %f177, 0fBF800000;
	add.f32 	%f182, %f177, 0f3F800000;
	rcp.approx.ftz.f32 	%f183, %f182;
	add.f32 	%f184, %f181, %f181;
	mul.f32 	%f185, %f184, %f183;
	mul.f32 	%f186, %f185, %f185;
	neg.f32 	%f187, %f185;
	sub.f32 	%f188, %f181, %f185;
	add.f32 	%f189, %f188, %f188;
	fma.rn.f32 	%f190, %f187, %f181, %f189;
	mul.rn.f32 	%f191, %f183, %f190;
	fma.rn.f32 	%f192, %f186, 0f3A2C32E4, 0f3B52E7DB;
	fma.rn.f32 	%f193, %f192, %f186, 0f3C93BB73;
	fma.rn.f32 	%f194, %f193, %f186, 0f3DF6384F;
	mul.rn.f32 	%f195, %f194, %f186;
	fma.rn.f32 	%f196, %f185, 0f3FB8AA3B, %f180;
	mul.f32 	%f197, %f195, 0f40400000;
	sub.f32 	%f198, %f180, %f196;
	fma.rn.f32 	%f199, %f185, 0f3FB8AA3B, %f198;
	fma.rn.f32 	%f200, %f191, 0f3FB8AA3B, %f199;
	fma.rn.f32 	%f201, %f185, 0f32A55E34, %f200;
	fma.rn.f32 	%f202, %f197, %f191, %f201;
	fma.rn.f32 	%f203, %f195, %f185, %f202;
	add.rn.f32 	%f204, %f196, %f203;
	mov.f32 	%f205, 0f40000000;
	mul.rn.f32 	%f206, %f204, %f205;
	cvt.rni.f32.f32 	%f207, %f206;
	sub.f32 	%f208, %f206, %f207;
	neg.f32 	%f209, %f206;
	fma.rn.f32 	%f210, %f204, 0f40000000, %f209;
	neg.f32 	%f211, %f196;
	add.rn.f32 	%f212, %f204, %f211;
	neg.f32 	%f213, %f212;
	add.rn.f32 	%f214, %f203, %f213;
	fma.rn.f32 	%f215, %f214, 0f40000000, %f210;
	add.f32 	%f216, %f208, %f215;
	setp.gt.f32 	%p27, %f207, 0f00000000;
	selp.b32 	%r48, 0, -2097152000, %p27;
	setp.neu.f32 	%p28, %f15, 0f00000000;
	setp.neu.f32 	%p29, %f173, 0f7F800000;
	setp.lt.f32 	%p30, %f206, 0f00000000;
	selp.f32 	%f217, 0f00000000, 0f7F800000, %p30;
	abs.f32 	%f218, %f206;
	setp.gt.f32 	%p31, %f218, 0f43180000;
	cvt.rzi.s32.f32 	%r49, %f207;
	shl.b32 	%r50, %r49, 23;
	sub.s32 	%r51, %r50, %r48;
	mov.b32 	%f219, %r51;
	add.s32 	%r52, %r48, 2130706432;
	mov.b32 	%f220, %r52;
	fma.rn.f32 	%f221, %f216, 0f391FCB8E, 0f3AAF85ED;
	fma.rn.f32 	%f222, %f221, %f216, 0f3C1D9856;
	fma.rn.f32 	%f223, %f222, %f216, 0f3D6357BB;
	fma.rn.f32 	%f224, %f223, %f216, 0f3E75FDEC;
	fma.rn.f32 	%f225, %f224, %f216, 0f3F317218;
	fma.rn.f32 	%f226, %f225, %f216, 0f3F800000;
	mul.f32 	%f227, %f226, %f220;
	mul.f32 	%f228, %f227, %f219;
	selp.f32 	%f306, %f217, %f228, %p31;
	and.pred  	%p32, %p28, %p29;
	@%p32 bra 	$L__BB0_22;
	add.f32 	%f229, %f15, %f15;
	mov.b32 	%r53, %f229;
	and.b32  	%r54, %r53, 2147483647;
	mov.b32 	%f306, %r54;
	bra.uni 	$L__BB0_22;
$L__BB0_21:
	mov.f32 	%f230, 0f40000000;
	add.rn.f32 	%f306, %f15, %f230;
$L__BB0_22:
	add.f32 	%f232, %f27, %f306;
	sqrt.rn.f32 	%f33, %f232;
	abs.f32 	%f34, %f33;
	setp.eq.f32 	%p33, %f33, 0f3F800000;
	mov.f32 	%f307, 0f3F800000;
	@%p33 bra 	$L__BB0_27;
	setp.nan.f32 	%p34, %f34, %f34;
	@%p34 bra 	$L__BB0_26;
	abs.f32 	%f233, %f33;
	setp.lt.f32 	%p35, %f233, 0f00800000;
	mul.f32 	%f235, %f233, 0f4B800000;
	selp.f32 	%f236, %f235, %f233, %p35;
	mov.b32 	%r55, %f236;
	add.s32 	%r56, %r55, -1060439283;
	and.b32  	%r57, %r56, -8388608;
	sub.s32 	%r58, %r55, %r57;
	mov.b32 	%f237, %r58;
	cvt.rn.f32.s32 	%f238, %r57;
	selp.f32 	%f239, 0fC1C00000, 0f00000000, %p35;
	fma.rn.f32 	%f240, %f238, 0f34000000, %f239;
	add.f32 	%f241, %f237, 0fBF800000;
	add.f32 	%f242, %f237, 0f3F800000;
	rcp.approx.ftz.f32 	%f243, %f242;
	add.f32 	%f244, %f241, %f241;
	mul.f32 	%f245, %f244, %f243;
	mul.f32 	%f246, %f245, %f245;
	neg.f32 	%f247, %f245;
	sub.f32 	%f248, %f241, %f245;
	add.f32 	%f249, %f248, %f248;
	fma.rn.f32 	%f250, %f247, %f241, %f249;
	mul.rn.f32 	%f251, %f243, %f250;
	fma.rn.f32 	%f252, %f246, 0f3A2C32E4, 0f3B52E7DB;
	fma.rn.f32 	%f253, %f252, %f246, 0f3C93BB73;
	fma.rn.f32 	%f254, %f253, %f246, 0f3DF6384F;
	mul.rn.f32 	%f255, %f254, %f246;
	fma.rn.f32 	%f256, %f245, 0f3FB8AA3B, %f240;
	mul.f32 	%f257, %f255, 0f40400000;
	sub.f32 	%f258, %f240, %f256;
	fma.rn.f32 	%f259, %f245, 0f3FB8AA3B, %f258;
	fma.rn.f32 	%f260, %f251, 0f3FB8AA3B, %f259;
	fma.rn.f32 	%f261, %f245, 0f32A55E34, %f260;
	fma.rn.f32 	%f262, %f257, %f251, %f261;
	fma.rn.f32 	%f263, %f255, %f245, %f262;
	add.rn.f32 	%f264, %f256, %f263;
	mov.f32 	%f265, 0f40000000;
	mul.rn.f32 	%f266, %f264, %f265;
	cvt.rni.f32.f32 	%f267, %f266;
	sub.f32 	%f268, %f266, %f267;
	neg.f32 	%f269, %f266;
	fma.rn.f32 	%f270, %f264, 0f40000000, %f269;
	neg.f32 	%f271, %f256;
	add.rn.f32 	%f272, %f264, %f271;
	neg.f32 	%f273, %f272;
	add.rn.f32 	%f274, %f263, %f273;
	fma.rn.f32 	%f275, %f274, 0f40000000, %f270;
	add.f32 	%f276, %f268, %f275;
	setp.gt.f32 	%p36, %f267, 0f00000000;
	selp.b32 	%r59, 0, -2097152000, %p36;
	setp.neu.f32 	%p37, %f33, 0f00000000;
	setp.neu.f32 	%p38, %f233, 0f7F800000;
	setp.lt.f32 	%p39, %f266, 0f00000000;
	selp.f32 	%f277, 0f00000000, 0f7F800000, %p39;
	abs.f32 	%f278, %f266;
	setp.gt.f32 	%p40, %f278, 0f43180000;
	cvt.rzi.s32.f32 	%r60, %f267;
	shl.b32 	%r61, %r60, 23;
	sub.s32 	%r62, %r61, %r59;
	mov.b32 	%f279, %r62;
	add.s32 	%r63, %r59, 2130706432;
	mov.b32 	%f280, %r63;
	fma.rn.f32 	%f281, %f276, 0f391FCB8E, 0f3AAF85ED;
	fma.rn.f32 	%f282, %f281, %f276, 0f3C1D9856;
	fma.rn.f32 	%f283, %f282, %f276, 0f3D6357BB;
	fma.rn.f32 	%f284, %f283, %f276, 0f3E75FDEC;
	fma.rn.f32 	%f285, %f284, %f276, 0f3F317218;
	fma.rn.f32 	%f286, %f285, %f276, 0f3F800000;
	mul.f32 	%f287, %f286, %f280;
	mul.f32 	%f288, %f287, %f279;
	selp.f32 	%f307, %f277, %f288, %p40;
	and.pred  	%p41, %p37, %p38;
	@%p41 bra 	$L__BB0_27;
	add.f32 	%f289, %f33, %f33;
	mov.b32 	%r64, %f289;
	and.b32  	%r65, %r64, 2147483647;
	mov.b32 	%f307, %r65;
	bra.uni 	$L__BB0_27;
$L__BB0_26:
	mov.f32 	%f290, 0f40000000;
	add.rn.f32 	%f307, %f33, %f290;
$L__BB0_27:
	div.rn.f32 	%f291, %f16, %f307;
	div.rn.f32 	%f292, %f13, %f33;
	div.rn.f32 	%f293, %f14, %f33;
	div.rn.f32 	%f294, %f15, %f33;
	mul.f32 	%f295, %f292, %f291;
	mul.f32 	%f296, %f293, %f291;
	mul.f32 	%f297, %f294, %f291;
	fma.rn.f32 	%f308, %f48, %f295, %f308;
	fma.rn.f32 	%f309, %f48, %f296, %f309;
	fma.rn.f32 	%f310, %f48, %f297, %f310;
$L__BB0_28:
	st.global.f32 	[%rd3+12], %f308;
	st.global.f32 	[%rd3+16], %f309;
	st.global.f32 	[%rd3+20], %f310;
	add.f32 	%f300, %f308, %f300;
	st.global.f32 	[%rd3], %f300;
	add.f32 	%f299, %f309, %f299;
	st.global.f32 	[%rd3+4], %f299;
	add.f32 	%f298, %f310, %f298;
	st.global.f32 	[%rd3+8], %f298;
	add.s32 	%r74, %r74, 7;
	add.s64 	%rd12, %rd12, 28;
	add.s32 	%r73, %r73, 7;
	setp.lt.s32 	%p42, %r74, %r16;
	@%p42 bra 	$L__BB0_6;
	ld.param.u32 	%r68, [_Z3simPfiifPii_param_2];
	mad.lo.s32 	%r72, %r68, 7, %r72;
	setp.lt.s32 	%p43, %r72, %r16;
	@%p43 bra 	$L__BB0_5;
	bra.uni 	$L__BB0_4;
$L__BB0_30:
	ld.global.u32 	%r75, [%rd1];
	mov.b32 	%r76, 0;
	ld.param.u32 	%r69, [_Z3simPfiifPii_param_5];
$L__BB0_31:
	add.s32 	%r75, %r75, 1;
	add.s32 	%r76, %r76, 1;
	setp.ne.s32 	%p3, %r76, %r69;
	@%p3 bra 	$L__BB0_31;
	st.global.u32 	[%rd1], %r75;
$L__BB0_33:
	ret;

}


// ===== COMPILED SASS (sm_100) =====

	.target	sm_100

	.elftype	@"ET_EXEC"


//--------------------- .note.nv.tkinfo           --------------------------
	.section	.note.nv.tkinfo,"",@"SHT_NOTE"
	.sectionflags	@"SHF_NOTE_NV_TKINFO"
	.tkinfo
        /*0018*/ 	.word	0x00000002
        /*0030*/ 	.string	""
        /*0030*/ 	.string	"ptxas"
        /*0030*/ 	.string	"Cuda compilation tools, release 13.0, V13.0.88"
        /*0030*/ 	.string	"Build cuda_13.0.r13.0/compiler.36424714_0"
        /*0030*/ 	.string	"-arch sm_100 -m 64 "



//--------------------- .note.nv.cuinfo           --------------------------
	.section	.note.nv.cuinfo,"",@"SHT_NOTE"
	.sectionflags	@"SHF_NOTE_NV_CUINFO"
        /*0018*/ 	.short	0x0002
        /*001a*/ 	.short	0x0064
        /*001c*/ 	.short	0x0082
	.zero		2


//--------------------- .nv.info                  --------------------------
	.section	.nv.info,"",@"SHT_CUDA_INFO"
	.align	4


	//----- nvinfo : EIATTR_REGCOUNT
	.align		4
        /*0000*/ 	.byte	0x04, 0x2f
        /*0002*/ 	.short	(.L_1 - .L_0)
	.align		4
.L_0:
        /*0004*/ 	.word	index@(_Z3simPfiifPii)
        /*0008*/ 	.word	0x00000020


	//----- nvinfo : EIATTR_FRAME_SIZE
	.align		4
.L_1:
        /*000c*/ 	.byte	0x04, 0x11
        /*000e*/ 	.short	(.L_3 - .L_2)
	.align		4
.L_2:
        /*0010*/ 	.word	index@($__internal_1_$__cuda_sm3x_div_rn_noftz_f32_slowpath)
        /*0014*/ 	.word	0x00000000


	//----- nvinfo : EIATTR_FRAME_SIZE
	.align		4
.L_3:
        /*0018*/ 	.byte	0x04, 0x11
        /*001a*/ 	.short	(.L_5 - .L_4)
	.align		4
.L_4:
        /*001c*/ 	.word	index@($__internal_0_$__cuda_sm20_sqrt_rn_f32_slowpath)
        /*0020*/ 	.word	0x00000000


	//----- nvinfo : EIATTR_FRAME_SIZE
	.align		4
.L_5:
        /*0024*/ 	.byte	0x04, 0x11
        /*0026*/ 	.short	(.L_7 - .L_6)
	.align		4
.L_6:
        /*0028*/ 	.word	index@(_Z3simPfiifPii)
        /*002c*/ 	.word	0x00000000


	//----- nvinfo : EIATTR_MIN_STACK_SIZE
	.align		4
.L_7:
        /*0030*/ 	.byte	0x04, 0x12
        /*0032*/ 	.short	(.L_9 - .L_8)
	.align		4
.L_8:
        /*0034*/ 	.word	index@(_Z3simPfiifPii)
        /*0038*/ 	.word	0x00000000
.L_9:


//--------------------- .nv.compat                --------------------------
	.section	.nv.compat,"",@"SHT_CUDA_COMPAT_INFO"
	.align	4
        /*0000*/ 	.byte	0x02, 0x09, 0x00, 0x00, 0x02, 0x02, 0x01, 0x00, 0x02, 0x05, 0x05, 0x00, 0x03, 0x07, 0x01, 0x01
        /*0010*/ 	.byte	0x02, 0x03, 0x00, 0x00, 0x02, 0x06, 0x01, 0x00, 0x04, 0x0b, 0x08, 0x00, 0x01, 0x00, 0x00, 0x00
        /*0020*/ 	.byte	0x00, 0x00, 0x00, 0x00


//--------------------- .nv.info._Z3simPfiifPii   --------------------------
	.section	.nv.info._Z3simPfiifPii,"",@"SHT_CUDA_INFO"
	.sectionflags	@""
	.align	4


	//----- nvinfo : EIATTR_CUDA_API_VERSION
	.align		4
        /*0000*/ 	.byte	0x04, 0x37
        /*0002*/ 	.short	(.L_11 - .L_10)
.L_10:
        /*0004*/ 	.word	0x00000082


	//----- nvinfo : EIATTR_KPARAM_INFO
	.align		4
.L_11:
        /*0008*/ 	.byte	0x04, 0x17
        /*000a*/ 	.short	(.L_13 - .L_12)
.L_12:
        /*000c*/ 	.word	0x00000000
        /*0010*/ 	.short	0x0005
        /*0012*/ 	.short	0x0020
        /*0014*/ 	.byte	0x00, 0xf0, 0x11, 0x00


	//----- nvinfo : EIATTR_KPARAM_INFO
	.align		4
.L_13:
        /*0018*/ 	.byte	0x04, 0x17
        /*001a*/ 	.short	(.L_15 - .L_14)
.L_14:
        /*001c*/ 	.word	0x00000000
        /*0020*/ 	.short	0x0004
        /*0022*/ 	.short	0x0018
        /*0024*/ 	.byte	0x00, 0xf5, 0x21, 0x00


	//----- nvinfo : EIATTR_KPARAM_INFO
	.align		4
.L_15:
        /*0028*/ 	.byte	0x04, 0x17
        /*002a*/ 	.short	(.L_17 - .L_16)
.L_16:
        /*002c*/ 	.word	0x00000000
        /*0030*/ 	.short	0x0003
        /*0032*/ 	.short	0x0010
        /*0034*/ 	.byte	0x00, 0xf0, 0x11, 0x00


	//----- nvinfo : EIATTR_KPARAM_INFO
	.align		4
.L_17:
        /*0038*/ 	.byte	0x04, 0x17
        /*003a*/ 	.short	(.L_19 - .L_18)
.L_18:
        /*003c*/ 	.word	0x00000000
        /*0040*/ 	.short	0x0002
        /*0042*/ 	.short	0x000c
        /*0044*/ 	.byte	0x00, 0xf0, 0x11, 0x00


	//----- nvinfo : EIATTR_KPARAM_INFO
	.align		4
.L_19:
        /*0048*/ 	.byte	0x04, 0x17
        /*004a*/ 	.short	(.L_21 - .L_20)
.L_20:
        /*004c*/ 	.word	0x00000000
        /*0050*/ 	.short	0x0001
        /*0052*/ 	.short	0x0008
        /*0054*/ 	.byte	0x00, 0xf0, 0x11, 0x00


	//----- nvinfo : EIATTR_KPARAM_INFO
	.align		4
.L_21:
        /*0058*/ 	.byte	0x04, 0x17
        /*005a*/ 	.short	(.L_23 - .L_22)
.L_22:
        /*005c*/ 	.word	0x00000000
        /*0060*/ 	.short	0x0000
        /*0062*/ 	.short	0x0000
        /*0064*/ 	.byte	0x00, 0xf5, 0x21, 0x00


	//----- nvinfo : EIATTR_SPARSE_MMA_MASK
	.align		4
.L_23:
        /*0068*/ 	.byte	0x03, 0x50
        /*006a*/ 	.short	0x0000


	//----- nvinfo : EIATTR_MAXREG_COUNT
	.align		4
        /*006c*/ 	.byte	0x03, 0x1b
        /*006e*/ 	.short	0x00ff


	//----- nvinfo : EIATTR_MERCURY_ISA_VERSION
	.align		4
        /*0070*/ 	.byte	0x03, 0x5f
        /*0072*/ 	.short	0x0101


	//----- nvinfo : EIATTR_VRC_CTA_INIT_COUNT
	.align		4
        /*0074*/ 	.byte	0x02, 0x4a
	.zero		1
	.zero		1


	//----- nvinfo : EIATTR_EXIT_INSTR_OFFSETS
	.align		4
        /*0078*/ 	.byte	0x04, 0x1c
        /*007a*/ 	.short	(.L_25 - .L_24)


	//   ....[0]....
.L_24:
        /*007c*/ 	.word	0x00000030


	//   ....[1]....
        /*0080*/ 	.word	0x00001a30


	//   ....[2]....
        /*0084*/ 	.word	0x00001c10


	//----- nvinfo : EIATTR_CRS_STACK_SIZE
	.align		4
.L_25:
        /*0088*/ 	.byte	0x04, 0x1e
        /*008a*/ 	.short	(.L_27 - .L_26)
.L_26:
        /*008c*/ 	.word	0x00000000


	//----- nvinfo : EIATTR_CBANK_PARAM_SIZE
	.align		4
.L_27:
        /*0090*/ 	.byte	0x03, 0x19
        /*0092*/ 	.short	0x0024


	//----- nvinfo : EIATTR_PARAM_CBANK
	.align		4
        /*0094*/ 	.byte	0x04, 0x0a
        /*0096*/ 	.short	(.L_29 - .L_28)
	.align		4
.L_28:
        /*0098*/ 	.word	index@(.nv.constant0._Z3simPfiifPii)
        /*009c*/ 	.short	0x0380
        /*009e*/ 	.short	0x0024


	//----- nvinfo : EIATTR_SW_WAR
	.align		4
.L_29:
        /*00a0*/ 	.byte	0x04, 0x36
        /*00a2*/ 	.short	(.L_31 - .L_30)
.L_30:
        /*00a4*/ 	.word	0x00000008
.L_31:


//--------------------- .nv.callgraph             --------------------------
	.section	.nv.callgraph,"",@"SHT_CUDA_CALLGRAPH"
	.align	4
	.sectionentsize	8
	.align		4
        /*0000*/ 	.word	0x00000000
	.align		4
        /*0004*/ 	.word	0xffffffff
	.align		4
        /*0008*/ 	.word	0x00000000
	.align		4
        /*000c*/ 	.word	0xfffffffe
	.align		4
        /*0010*/ 	.word	0x00000000
	.align		4
        /*0014*/ 	.word	0xfffffffd
	.align		4
        /*0018*/ 	.word	0x00000000
	.align		4
        /*001c*/ 	.word	0xfffffffc


//--------------------- .text._Z3simPfiifPii      --------------------------
	.section	.text._Z3simPfiifPii,"ax",@progbits
	.align	128
        .global         _Z3simPfiifPii
        .type           _Z3simPfiifPii,@function
        .size           _Z3simPfiifPii,(.L_x_35 - _Z3simPfiifPii)
        .other          _Z3simPfiifPii,@"STO_CUDA_ENTRY STV_DEFAULT"
_Z3simPfiifPii:
.text._Z3simPfiifPii:
[----:B------:R-:W-:Y:S08]  /*0000*/  LDC R1, c[0x0][0x37c] ;  /* 0x0000df00ff017b82 */ /* 0x000ff00000000800 */
[----:B------:R-:W0:Y:S02]  /*0010*/  LDC R9, c[0x0][0x3a0] ;  /* 0x0000e800ff097b82 */ /* 0x000e240000000800 */
[----:B0-----:R-:W-:-:S13]  /*0020*/  ISETP.GE.AND P0, PT, R9, 0x1, PT ;  /* 0x000000010900780c */ /* 0x001fda0003f06270 */
[----:B------:R-:W-:Y:S05]  /*0030*/  @!P0 EXIT ;  /* 0x000000000000894d */ /* 0x000fea0003800000 */
[----:B------:R-:W0:Y:S01]  /*0040*/  LDCU UR4, c[0x0][0x388] ;  /* 0x00007100ff0477ac */ /* 0x000e220008000800 */
[----:B------:R-:W1:Y:S01]  /*0050*/  LDCU.64 UR8, c[0x0][0x358] ;  /* 0x00006b00ff0877ac */ /* 0x000e620008000a00 */
[----:B0-----:R-:W-:-:S09]  /*0060*/  UISETP.GE.AND UP0, UPT, UR4, 0x1, UPT ;  /* 0x000000010400788c */ /* 0x001fd2000bf06270 */
[----:B-1----:R-:W-:Y:S05]  /*0070*/  BRA.U !UP0, `(.L_x_0) ;  /* 0x0000001908787547 */ /* 0x002fea000b800000 */
[----:B------:R-:W0:Y:S01]  /*0080*/  S2UR UR6, SR_CTAID.X ;  /* 0x00000000000679c3 */ /* 0x000e220000002500 */
[----:B------:R-:W-:-:S05]  /*0090*/  UMOV UR4, URZ ;  /* 0x000000ff00047c82 */ /* 0x000fca0008000000 */
.L_x_19:
[----:B0-----:R-:W0:Y:S02]  /*00a0*/  LDCU UR5, c[0x0][0x388] ;  /* 0x00007100ff0577ac */ /* 0x001e240008000800 */
[----:B0-----:R-:W-:-:S09]  /*00b0*/  UISETP.GE.AND UP0, UPT, UR6, UR5, UPT ;  /* 0x000000050600728c */ /* 0x001fd2000bf06270 */
[----:B-1----:R-:W-:Y:S05]  /*00c0*/  BRA.U UP0, `(.L_x_1) ;  /* 0x00000019003c7547 */ /* 0x002fea000b800000 */
[----:B------:R-:W-:-:S07]  /*00d0*/  MOV R25, UR6 ;  /* 0x0000000600197c02 */ /* 0x000fce0008000f00 */
.L_x_18:
[----:B0-----:R-:W0:Y:S01]  /*00e0*/  LDC.64 R14, c[0x0][0x380] ;  /* 0x0000e000ff0e7b82 */ /* 0x001e220000000a00 */
[----:B------:R-:W1:Y:S01]  /*00f0*/  LDCU UR5, c[0x0][0x380] ;  /* 0x00007000ff0577ac */ /* 0x000e620008000800 */
[----:B------:R-:W2:Y:S06]  /*0100*/  LDCU UR10, c[0x0][0x388] ;  /* 0x00007100ff0a77ac */ /* 0x000eac0008000800 */
[----:B------:R-:W3:Y:S01]  /*0110*/  LDC R29, c[0x0][0x384] ;  /* 0x0000e100ff1d7b82 */ /* 0x000ee20000000800 */
[----:B------:R-:W4:Y:S01]  /*0120*/  LDCU UR7, c[0x0][0x390] ;  /* 0x00007200ff0777ac */ /* 0x000f220008000800 */
[----:B0-----:R-:W-:-:S05]  /*0130*/  IMAD.WIDE R14, R25, 0x4, R14 ;  /* 0x00000004190e7825 */ /* 0x001fca00078e020e */
[----:B------:R-:W2:Y:S04]  /*0140*/  LDG.E R24, desc[UR8][R14.64] ;  /* 0x000000080e187981 */ /* 0x000ea8000c1e1900 */
[----:B------:R-:W4:Y:S04]  /*0150*/  LDG.E R23, desc[UR8][R14.64+0x4] ;  /* 0x000004080e177981 */ /* 0x000f28000c1e1900 */
[----:B------:R-:W3:Y:S04]  /*0160*/  LDG.E R22, desc[UR8][R14.64+0x8] ;  /* 0x000008080e167981 */ /* 0x000ee8000c1e1900 */
[----:B------:R0:W5:Y:S04]  /*0170*/  LDG.E R21, desc[UR8][R14.64+0x14] ;  /* 0x000014080e157981 */ /* 0x000168000c1e1900 */
[----:B------:R0:W5:Y:S04]  /*0180*/  LDG.E R20, desc[UR8][R14.64+0x10] ;  /* 0x000010080e147981 */ /* 0x000168000c1e1900 */
[----:B------:R0:W5:Y:S01]  /*0190*/  LDG.E R19, desc[UR8][R14.64+0xc] ;  /* 0x00000c080e137981 */ /* 0x000162000c1e1900 */
[----:B------:R-:W-:-:S02]  /*01a0*/  IADD3 R18, PT, PT, -R25, RZ, RZ ;  /* 0x000000ff19127210 */ /* 0x000fc40007ffe1ff */
[----:B-1----:R-:W-:Y:S01]  /*01b0*/  MOV R28, UR5 ;  /* 0x00000005001c7c02 */ /* 0x002fe20008000f00 */
[----:B------:R-:W-:Y:S01]  /*01c0*/  UMOV UR5, URZ ;  /* 0x000000ff00057c82 */ /* 0x000fe20008000000 */
[----:B--2---:R-:W-:Y:S02]  /*01d0*/  MOV R17, R24 ;  /* 0x0000001800117202 */ /* 0x004fe40000000f00 */
[----:B----4-:R-:W-:Y:S02]  /*01e0*/  MOV R16, R23 ;  /* 0x0000001700107202 */ /* 0x010fe40000000f00 */
[----:B0--3--:R-:W-:-:S07]  /*01f0*/  MOV R13, R22 ;  /* 0x00000016000d7202 */ /* 0x009fce0000000f00 */
.L_x_17:
[----:B------:R-:W-:-:S13]  /*0200*/  ISETP.NE.AND P0, PT, R18, RZ, PT ;  /* 0x000000ff1200720c */ /* 0x000fda0003f05270 */
[----:B0-----:R-:W-:Y:S05]  /*0210*/  @!P0 BRA `(.L_x_2) ;  /* 0x00000014009c8947 */ /* 0x001fea0003800000 */
[----:B------:R-:W2:Y:S04]  /*0220*/  LDG.E R3, desc[UR8][R28.64] ;  /* 0x000000081c037981 */ /* 0x000ea8000c1e1900 */
[----:B------:R-:W3:Y:S04]  /*0230*/  LDG.E R6, desc[UR8][R14.64+0x18] ;  /* 0x000018080e067981 */ /* 0x000ee8000c1e1900 */
[----:B------:R-:W3:Y:S04]  /*0240*/  LDG.E R7, desc[UR8][R28.64+0x18] ;  /* 0x000018081c077981 */ /* 0x000ee8000c1e1900 */
[----:B------:R-:W4:Y:S04]  /*0250*/  LDG.E R2, desc[UR8][R28.64+0x4] ;  /* 0x000004081c027981 */ /* 0x000f28000c1e1900 */
[----:B------:R-:W4:Y:S01]  /*0260*/  LDG.E R5, desc[UR8][R28.64+0x8] ;  /* 0x000008081c057981 */ /* 0x000f22000c1e1900 */
[----:B------:R-:W-:-:S02]  /*0270*/  HFMA2 R4, -RZ, RZ, 1.875, 0 ;  /* 0x3f800000ff047431 */ /* 0x000fc400000001ff */
[----:B--2---:R-:W-:-:S05]  /*0280*/  FADD R3, R24, -R3 ;  /* 0x8000000318037221 */ /* 0x004fca0000000000 */
[----:B------:R-:W-:Y:S01]  /*0290*/  FSETP.NEU.AND P0, PT, R3, 1, PT ;  /* 0x3f8000000300780b */ /* 0x000fe20003f0d000 */
[----:B---3--:R-:W-:Y:S01]  /*02a0*/  FMUL R6, R6, R7 ;  /* 0x0000000706067220 */ /* 0x008fe20000400000 */
[----:B----4-:R-:W-:Y:S01]  /*02b0*/  FADD R2, R23, -R2 ;  /* 0x8000000217027221 */ /* 0x010fe20000000000 */
[----:B------:R-:W-:-:S10]  /*02c0*/  FADD R0, R22, -R5 ;  /* 0x8000000516007221 */ /* 0x000fd40000000000 */
[----:B------:R-:W-:Y:S05]  /*02d0*/  @!P0 BRA `(.L_x_3) ;  /* 0x00000004000c8947 */ /* 0x000fea0003800000 */
[----:B------:R-:W-:-:S13]  /*02e0*/  FSETP.NAN.AND P0, PT, |R3|, |R3|, PT ;  /* 0x400000030300720b */ /* 0x000fda0003f08200 */
[----:B------:R-:W-:Y:S05]  /*02f0*/  @P0 BRA `(.L_x_4) ;  /* 0x0000000400000947 */ /* 0x000fea0003800000 */
[C---:B------:R-:W-:Y:S01]  /*0300*/  FMUL R4, |R3|.reuse, 16777216 ;  /* 0x4b80000003047820 */ /* 0x040fe20000400200 */
[C---:B------:R-:W-:Y:S02]  /*0310*/  FSETP.GEU.AND P0, PT, |R3|.reuse, 1.175494350822287508e-38, PT ;  /* 0x008000000300780b */ /* 0x040fe40003f0e200 */
[----:B------:R-:W-:Y:S02]  /*0320*/  FSETP.NEU.AND P3, PT, R3, RZ, PT ;  /* 0x000000ff0300720b */ /* 0x000fe40003f6d000 */
[----:B------:R-:W-:-:S04]  /*0330*/  FSEL R4, R4, |R3|, !P0 ;  /* 0x4000000304047208 */ /* 0x000fc80004000000 */
[----:B------:R-:W-:-:S04]  /*0340*/  IADD3 R5, PT, PT, R4, -0x3f3504f3, RZ ;  /* 0xc0cafb0d04057810 */ /* 0x000fc80007ffe0ff */
[----:B------:R-:W-:-:S04]  /*0350*/  LOP3.LUT R7, R5, 0xff800000, RZ, 0xc0, !PT ;  /* 0xff80000005077812 */ /* 0x000fc800078ec0ff */
[-C--:B------:R-:W-:Y:S02]  /*0360*/  IADD3 R5, PT, PT, R4, -R7.reuse, RZ ;  /* 0x8000000704057210 */ /* 0x080fe40007ffe0ff */
[----:B------:R-:W-:Y:S02]  /*0370*/  I2FP.F32.S32 R8, R7 ;  /* 0x0000000700087245 */ /* 0x000fe40000201400 */
[----:B------:R-:W-:Y:S01]  /*0380*/  FSEL R7, RZ, -24, P0 ;  /* 0xc1c00000ff077808 */ /* 0x000fe20000000000 */
[C---:B------:R-:W-:Y:S01]  /*0390*/  FADD R4, R5.reuse, 1 ;  /* 0x3f80000005047421 */ /* 0x040fe20000000000 */
[----:B------:R-:W-:-:S03]  /*03a0*/  FADD R10, R5, -1 ;  /* 0xbf800000050a7421 */ /* 0x000fc60000000000 */
[----:B------:R-:W-:Y:S01]  /*03b0*/  FFMA R8, R8, 1.1920928955078125e-07, R7 ;  /* 0x3400000008087823 */ /* 0x000fe20000000007 */
[----:B------:R-:W-:Y:S01]  /*03c0*/  FADD R5, R10, R10 ;  /* 0x0000000a0a057221 */ /* 0x000fe20000000000 */
[----:B------:R-:W0:Y:S03]  /*03d0*/  MUFU.RCP R4, R4 ;  /* 0x0000000400047308 */ /* 0x000e260000001000 */
[----:B0-----:R-:W-:-:S04]  /*03e0*/  FMUL R5, R4, R5 ;  /* 0x0000000504057220 */ /* 0x001fc80000400000 */
[----:B------:R-:W-:-:S04]  /*03f0*/  FADD R9, R10, -R5 ;  /* 0x800000050a097221 */ /* 0x000fc80000000000 */
[----:B------:R-:W-:-:S04]  /*0400*/  FADD R9, R9, R9 ;  /* 0x0000000909097221 */ /* 0x000fc80000000000 */
[-C--:B------:R-:W-:Y:S01]  /*0410*/  FFMA R7, R10, -R5.reuse, R9 ;  /* 0x800000050a077223 */ /* 0x080fe20000000009 */
[----:B------:R-:W-:Y:S01]  /*0420*/  MOV R10, 0x3a2c32e4 ;  /* 0x3a2c32e4000a7802 */ /* 0x000fe20000000f00 */
[C---:B------:R-:W-:Y:S02]  /*0430*/  FMUL R9, R5.reuse, R5 ;  /* 0x0000000505097220 */ /* 0x040fe40000400000 */
[----:B------:R-:W-:Y:S01]  /*0440*/  FMUL R4, R4, R7 ;  /* 0x0000000704047220 */ /* 0x000fe20000400000 */
[----:B------:R-:W-:Y:S01]  /*0450*/  FFMA R7, R5, 1.4426950216293334961, R8 ;  /* 0x3fb8aa3b05077823 */ /* 0x000fe20000000008 */
[----:B------:R-:W-:-:S03]  /*0460*/  FFMA R10, R9, R10, 0.0032181653659790754318 ;  /* 0x3b52e7db090a7423 */ /* 0x000fc6000000000a */
[----:B------:R-:W-:Y:S01]  /*0470*/  FADD R8, R8, -R7 ;  /* 0x8000000708087221 */ /* 0x000fe20000000000 */
[----:B------:R-:W-:-:S03]  /*0480*/  FFMA R10, R9, R10, 0.018033718690276145935 ;  /* 0x3c93bb73090a7423 */ /* 0x000fc6000000000a */
[----:B------:R-:W-:Y:S01]  /*0490*/  FFMA R11, R5, 1.4426950216293334961, R8 ;  /* 0x3fb8aa3b050b7823 */ /* 0x000fe20000000008 */
[----:B------:R-:W-:-:S03]  /*04a0*/  FFMA R10, R9, R10, 0.12022458761930465698 ;  /* 0x3df6384f090a7423 */ /* 0x000fc6000000000a */
[----:B------:R-:W-:Y:S01]  /*04b0*/  FFMA R8, R4, 1.4426950216293334961, R11 ;  /* 0x3fb8aa3b04087823 */ /* 0x000fe2000000000b */
[----:B------:R-:W-:-:S03]  /*04c0*/  FMUL R10, R9, R10 ;  /* 0x0000000a090a7220 */ /* 0x000fc60000400000 */
[----:B------:R-:W-:Y:S01]  /*04d0*/  FFMA R8, R5, 1.9251366722983220825e-08, R8 ;  /* 0x32a55e3405087823 */ /* 0x000fe20000000008 */
[----:B------:R-:W-:-:S04]  /*04e0*/  FMUL R9, R10, 3 ;  /* 0x404000000a097820 */ /* 0x000fc80000400000 */
[----:B------:R-:W-:Y:S01]  /*04f0*/  FFMA R9, R4, R9, R8 ;  /* 0x0000000904097223 */ /* 0x000fe20000000008 */
[----:B------:R-:W-:-:S03]  /*0500*/  HFMA2 R8, -RZ, RZ, 0.64013671875, -15.109375 ;  /* 0x391fcb8eff087431 */ /* 0x000fc600000001ff */
[----:B------:R-:W-:-:S04]  /*0510*/  FFMA R10, R5, R10, R9 ;  /* 0x0000000a050a7223 */ /* 0x000fc80000000009 */
[----:B------:R-:W-:-:S04]  /*0520*/  FADD R9, R7, R10 ;  /* 0x0000000a07097221 */ /* 0x000fc80000000000 */
[----:B------:R-:W-:Y:S01]  /*0530*/  FMUL R4, R9, 2 ;  /* 0x4000000009047820 */ /* 0x000fe20000400000 */
[----:B------:R-:W-:-:S03]  /*0540*/  FADD R7, -R7, R9 ;  /* 0x0000000907077221 */ /* 0x000fc60000000100 */
[----:B------:R-:W0:Y:S01]  /*0550*/  FRND R5, R4 ;  /* 0x0000000400057307 */ /* 0x000e220000201000 */
[----:B------:R-:W-:Y:S01]  /*0560*/  FADD R10, R10, -R7 ;  /* 0x800000070a0a7221 */ /* 0x000fe20000000000 */
[----:B------:R-:W-:Y:S01]  /*0570*/  FFMA R9, R9, 2, -R4 ;  /* 0x4000000009097823 */ /* 0x000fe20000000804 */
[C---:B------:R-:W-:Y:S02]  /*0580*/  FSETP.GT.AND P1, PT, |R4|.reuse, 152, PT ;  /* 0x431800000400780b */ /* 0x040fe40003f24200 */
[----:B------:R-:W-:Y:S01]  /*0590*/  FSETP.GEU.AND P2, PT, R4, RZ, PT ;  /* 0x000000ff0400720b */ /* 0x000fe20003f4e000 */
[----:B------:R-:W-:Y:S01]  /*05a0*/  FFMA R10, R10, 2, R9 ;  /* 0x400000000a0a7823 */ /* 0x000fe20000000009 */
[----:B0-----:R-:W-:Y:S01]  /*05b0*/  FADD R7, R4, -R5 ;  /* 0x8000000504077221 */ /* 0x001fe20000000000 */
[----:B------:R-:W-:-:S03]  /*05c0*/  FSETP.GT.AND P0, PT, R5, RZ, PT ;  /* 0x000000ff0500720b */ /* 0x000fc60003f04000 */
[----:B------:R-:W-:Y:S01]  /*05d0*/  FADD R7, R7, R10 ;  /* 0x0000000a07077221 */ /* 0x000fe20000000000 */
[----:B------:R-:W-:Y:S02]  /*05e0*/  SEL R5, RZ, 0x83000000, P0 ;  /* 0x83000000ff057807 */ /* 0x000fe40000000000 */
[----:B------:R-:W-:Y:S01]  /*05f0*/  FSETP.NEU.AND P0, PT, |R3|, +INF , PT ;  /* 0x7f8000000300780b */ /* 0x000fe20003f0d200 */
[C---:B------:R-:W-:Y:S02]  /*0600*/  FFMA R10, R7.reuse, R8, 0.0013391353422775864601 ;  /* 0x3aaf85ed070a7423 */ /* 0x040fe40000000008 */
[----:B------:R0:W1:Y:S02]  /*0610*/  F2I.NTZ R8, R4 ;  /* 0x0000000400087305 */ /* 0x0000640000203100 */
[----:B------:R-:W-:-:S04]  /*0620*/  FFMA R10, R7, R10, 0.0096188392490148544312 ;  /* 0x3c1d9856070a7423 */ /* 0x000fc8000000000a */
[----:B------:R-:W-:Y:S01]  /*0630*/  FFMA R10, R7, R10, 0.055503588169813156128 ;  /* 0x3d6357bb070a7423 */ /* 0x000fe2000000000a */
[----:B0-----:R-:W-:-:S03]  /*0640*/  FSEL R4, RZ, +INF , !P2 ;  /* 0x7f800000ff047808 */ /* 0x001fc60005000000 */
[----:B------:R-:W-:-:S04]  /*0650*/  FFMA R10, R7, R10, 0.24022644758224487305 ;  /* 0x3e75fdec070a7423 */ /* 0x000fc8000000000a */
[----:B------:R-:W-:Y:S01]  /*0660*/  FFMA R10, R7, R10, 0.69314718246459960938 ;  /* 0x3f317218070a7423 */ /* 0x000fe2000000000a */
[----:B-1----:R-:W-:Y:S02]  /*0670*/  LEA R8, R8, -R5, 0x17 ;  /* 0x8000000508087211 */ /* 0x002fe400078eb8ff */
[----:B------:R-:W-:Y:S01]  /*0680*/  IADD3 R5, PT, PT, R5, 0x7f000000, RZ ;  /* 0x7f00000005057810 */ /* 0x000fe20007ffe0ff */
[----:B------:R-:W-:-:S04]  /*0690*/  FFMA R10, R7, R10, 1 ;  /* 0x3f800000070a7423 */ /* 0x000fc8000000000a */
[----:B------:R-:W-:-:S04]  /*06a0*/  FMUL R5, R5, R10 ;  /* 0x0000000a05057220 */ /* 0x000fc80000400000 */
[----:B------:R-:W-:Y:S01]  /*06b0*/  @!P1 FMUL R4, R8, R5 ;  /* 0x0000000508049220 */ /* 0x000fe20000400000 */
[----:B------:R-:W-:Y:S06]  /*06c0*/  @P0 BRA P3, `(.L_x_3) ;  /* 0x0000000000100947 */ /* 0x000fec0001800000 */
[----:B------:R-:W-:-:S05]  /*06d0*/  FADD R4, R3, R3 ;  /* 0x0000000303047221 */ /* 0x000fca0000000000 */
[----:B------:R-:W-:Y:S01]  /*06e0*/  LOP3.LUT R4, R4, 0x7fffffff, RZ, 0xc0, !PT ;  /* 0x7fffffff04047812 */ /* 0x000fe200078ec0ff */
[----:B------:R-:W-:Y:S06]  /*06f0*/  BRA `(.L_x_3) ;  /* 0x0000000000047947 */ /* 0x000fec0003800000 */
.L_x_4:
[----:B------:R-:W-:-:S07]  /*0700*/  FADD R4, R3, 2 ;  /* 0x4000000003047421 */ /* 0x000fce0000000000 */
.L_x_3:
[----:B------:R-:W-:Y:S02]  /*0710*/  FSETP.NEU.AND P0, PT, R2, 1, PT ;  /* 0x3f8000000200780b */ /* 0x000fe40003f0d000 */
[----:B------:R-:W-:-:S11]  /*0720*/  MOV R5, 0x3f800000 ;  /* 0x3f80000000057802 */ /* 0x000fd60000000f00 */
        /* <DEDUP_REMOVED lines=9> */
[----:B------:R-:W-:-:S05]  /*07c0*/  IADD3 R5, PT, PT, R5, -R8, RZ ;  /* 0x8000000805057210 */ /* 0x000fca0007ffe0ff */
[C---:B------:R-:W-:Y:S01]  /*07d0*/  FADD R7, R5.reuse, 1 ;  /* 0x3f80000005077421 */ /* 0x040fe20000000000 */
[----:B------:R-:W-:-:S04]  /*07e0*/  FADD R10, R5, -1 ;  /* 0xbf800000050a7421 */ /* 0x000fc80000000000 */
[----:B------:R-:W-:Y:S01]  /*07f0*/  FADD R12, R10, R10 ;  /* 0x0000000a0a0c7221 */ /* 0x000fe20000000000 */
[----:B------:R-:W0:Y:S03]  /*0800*/  MUFU.RCP R7, R7 ;  /* 0x0000000700077308 */ /* 0x000e260000001000 */
[----:B0-----:R-:W-:-:S04]  /*0810*/  FMUL R5, R7, R12 ;  /* 0x0000000c07057220 */ /* 0x001fc80000400000 */
[----:B------:R-:W-:-:S04]  /*0820*/  FADD R9, R10, -R5 ;  /* 0x800000050a097221 */ /* 0x000fc80000000000 */
[----:B------:R-:W-:-:S04]  /*0830*/  FADD R9, R9, R9 ;  /* 0x0000000909097221 */ /* 0x000fc80000000000 */
[----:B------:R-:W-:Y:S01]  /*0840*/  FFMA R12, R10, -R5, R9 ;  /* 0x800000050a0c7223 */ /* 0x000fe20000000009 */
[----:B------:R-:W-:Y:S02]  /*0850*/  I2FP.F32.S32 R10, R8 ;  /* 0x00000008000a7245 */ /* 0x000fe40000201400 */
[----:B------:R-:W-:Y:S01]  /*0860*/  FSEL R9, RZ, -24, P0 ;  /* 0xc1c00000ff097808 */ /* 0x000fe20000000000 */
[----:B------:R-:W-:Y:S01]  /*0870*/  FMUL R8, R7, R12 ;  /* 0x0000000c07087220 */ /* 0x000fe20000400000 */
[----:B------:R-:W-:-:S03]  /*0880*/  MOV R12, 0x3a2c32e4 ;  /* 0x3a2c32e4000c7802 */ /* 0x000fc60000000f00 */
[----:B------:R-:W-:Y:S01]  /*0890*/  FFMA R10, R10, 1.1920928955078125e-07, R9 ;  /* 0x340000000a0a7823 */ /* 0x000fe20000000009 */
[----:B------:R-:W-:-:S03]  /*08a0*/  FMUL R9, R5, R5 ;  /* 0x0000000505097220 */ /* 0x000fc60000400000 */
        /* <DEDUP_REMOVED lines=21> */
[----:B------:R-:W-:Y:S02]  /*0a00*/  FFMA R12, R12, 2, R9 ;  /* 0x400000000c0c7823 */ /* 0x000fe40000000009 */
[----:B------:R-:W1:Y:S01]  /*0a10*/  F2I.NTZ R9, R8 ;  /* 0x0000000800097305 */ /* 0x000e620000203100 */
[----:B0-----:R-:W-:Y:S01]  /*0a20*/  FADD R7, R8, -R5 ;  /* 0x8000000508077221 */ /* 0x001fe20000000000 */
[----:B------:R-:W-:-:S02]  /*0a30*/  FSETP.GT.AND P2, PT, R5, RZ, PT ;  /* 0x000000ff0500720b */ /* 0x000fc40003f44000 */
[----:B------:R-:W-:Y:S01]  /*0a40*/  FSEL R5, RZ, +INF , !P1 ;  /* 0x7f800000ff057808 */ /* 0x000fe20004800000 */
[----:B------:R-:W-:-:S04]  /*0a50*/  FADD R7, R7, R12 ;  /* 0x0000000c07077221 */ /* 0x000fc80000000000 */
[----:B------:R-:W-:-:S04]  /*0a60*/  FFMA R10, R7, R10, 0.0013391353422775864601 ;  /* 0x3aaf85ed070a7423 */ /* 0x000fc8000000000a */
[----:B------:R-:W-:-:S04]  /*0a70*/  FFMA R10, R7, R10, 0.0096188392490148544312 ;  /* 0x3c1d9856070a7423 */ /* 0x000fc8000000000a */
[----:B------:R-:W-:-:S04]  /*0a80*/  FFMA R10, R7, R10, 0.055503588169813156128 ;  /* 0x3d6357bb070a7423 */ /* 0x000fc8000000000a */
[C---:B------:R-:W-:Y:S01]  /*0a90*/  FFMA R12, R7.reuse, R10, 0.24022644758224487305 ;  /* 0x3e75fdec070c7423 */ /* 0x040fe2000000000a */
[----:B------:R-:W-:Y:S02]  /*0aa0*/  SEL R10, RZ, 0x83000000, P2 ;  /* 0x83000000ff0a7807 */ /* 0x000fe40001000000 */
[----:B------:R-:W-:Y:S01]  /*0ab0*/  FSETP.NEU.AND P2, PT, |R2|, +INF , PT ;  /* 0x7f8000000200780b */ /* 0x000fe20003f4d200 */
        /* <DEDUP_REMOVED lines=10> */
.L_x_6:
[----:B------:R-:W-:-:S07]  /*0b60*/  FADD R5, R2, 2 ;  /* 0x4000000002057421 */ /* 0x000fce0000000000 */
.L_x_5:
[----:B------:R-:W-:Y:S01]  /*0b70*/  FSETP.NEU.AND P0, PT, R0, 1, PT ;  /* 0x3f8000000000780b */ /* 0x000fe20003f0d000 */
[----:B------:R-:W-:Y:S01]  /*0b80*/  FADD R4, R5, R4 ;  /* 0x0000000405047221 */ /* 0x000fe20000000000 */
        /* <DEDUP_REMOVED lines=68> */
.L_x_8:
[----:B------:R-:W-:-:S07]  /*0fd0*/  FADD R5, R0, 2 ;  /* 0x4000000000057421 */ /* 0x000fce0000000000 */
.L_x_7:
[----:B------:R-:W-:-:S04]  /*0fe0*/  FADD R5, R4, R5 ;  /* 0x0000000504057221 */ /* 0x000fc80000000000 */
[----:B------:R0:W1:Y:S01]  /*0ff0*/  MUFU.RSQ R4, R5 ;  /* 0x0000000500047308 */ /* 0x0000620000001400 */
[----:B------:R-:W-:-:S04]  /*1000*/  IADD3 R7, PT, PT, R5, -0xd000000, RZ ;  /* 0xf300000005077810 */ /* 0x000fc80007ffe0ff */
[----:B------:R-:W-:-:S13]  /*1010*/  ISETP.GT.U32.AND P0, PT, R7, 0x727fffff, PT ;  /* 0x727fffff0700780c */ /* 0x000fda0003f04070 */
[----:B01----:R-:W-:Y:S05]  /*1020*/  @!P0 BRA `(.L_x_9) ;  /* 0x00000000000c8947 */ /* 0x003fea0003800000 */
[----:B------:R-:W-:-:S07]  /*1030*/  MOV R7, 0x1050 ;  /* 0x0000105000077802 */ /* 0x000fce0000000f00 */
[----:B-----5:R-:W-:Y:S05]  /*1040*/  CALL.REL.NOINC `($__internal_0_$__cuda_sm20_sqrt_rn_f32_slowpath) ;  /* 0x0000000800f47944 */ /* 0x020fea0003c00000 */
[----:B------:R-:W-:Y:S05]  /*1050*/  BRA `(.L_x_10) ;  /* 0x0000000000107947 */ /* 0x000fea0003800000 */
.L_x_9:
[----:B------:R-:W-:Y:S01]  /*1060*/  FMUL.FTZ R12, R5, R4 ;  /* 0x00000004050c7220 */ /* 0x000fe20000410000 */
[----:B------:R-:W-:-:S03]  /*1070*/  FMUL.FTZ R4, R4, 0.5 ;  /* 0x3f00000004047820 */ /* 0x000fc60000410000 */
[----:B------:R-:W-:-:S04]  /*1080*/  FFMA R5, -R12, R12, R5 ;  /* 0x0000000c0c057223 */ /* 0x000fc80000000105 */
[----:B------:R-:W-:-:S07]  /*1090*/  FFMA R12, R5, R4, R12 ;  /* 0x00000004050c7223 */ /* 0x000fce000000000c */
.L_x_10:
[----:B------:R-:W-:Y:S02]  /*10a0*/  FSETP.NEU.AND P0, PT, R12, 1, PT ;  /* 0x3f8000000c00780b */ /* 0x000fe40003f0d000 */
[----:B------:R-:W-:-:S11]  /*10b0*/  MOV R5, 0x3f800000 ;  /* 0x3f80000000057802 */ /* 0x000fd60000000f00 */
[----:B------:R-:W-:Y:S05]  /*10c0*/  @!P0 BRA `(.L_x_11) ;  /* 0x00000004000c8947 */ /* 0x000fea0003800000 */
[----:B------:R-:W-:-:S13]  /*10d0*/  FSETP.NAN.AND P0, PT, |R12|, |R12|, PT ;  /* 0x4000000c0c00720b */ /* 0x000fda0003f08200 */
[----:B------:R-:W-:Y:S05]  /*10e0*/  @P0 BRA `(.L_x_12) ;  /* 0x0000000400000947 */ /* 0x000fea0003800000 */
[C---:B------:R-:W-:Y:S01]  /*10f0*/  FMUL R5, |R12|.reuse, 16777216 ;  /* 0x4b8000000c057820 */ /* 0x040fe20000400200 */
[C---:B------:R-:W-:Y:S01]  /*1100*/  FSETP.GEU.AND P0, PT, |R12|.reuse, 1.175494350822287508e-38, PT ;  /* 0x008000000c00780b */ /* 0x040fe20003f0e200 */
[----:B------:R-:W-:Y:S01]  /*1110*/  HFMA2 R11, -RZ, RZ, 0.771484375, 0.21533203125 ;  /* 0x3a2c32e4ff0b7431 */ /* 0x000fe200000001ff */
        /* <DEDUP_REMOVED lines=15> */
[----:B------:R-:W-:-:S04]  /*1210*/  FMUL R7, R5, R10 ;  /* 0x0000000a05077220 */ /* 0x000fc80000400000 */
        /* <DEDUP_REMOVED lines=12> */
[----:B------:R-:W-:-:S04]  /*12e0*/  FFMA R8, R7, R8, R9 ;  /* 0x0000000807087223 */ /* 0x000fc80000000009 */
[----:B------:R-:W-:-:S04]  /*12f0*/  FFMA R8, R4, R11, R8 ;  /* 0x0000000b04087223 */ /* 0x000fc80000000008 */
[----:B------:R-:W-:-:S04]  /*1300*/  FADD R10, R5, R8 ;  /* 0x00000008050a7221 */ /* 0x000fc80000000000 */
[----:B------:R-:W-:Y:S01]  /*1310*/  FMUL R7, R10, 2 ;  /* 0x400000000a077820 */ /* 0x000fe20000400000 */
[----:B------:R-:W-:-:S03]  /*1320*/  FADD R5, -R5, R10 ;  /* 0x0000000a05057221 */ /* 0x000fc60000000100 */
[----:B------:R-:W0:Y:S01]  /*1330*/  FRND R4, R7 ;  /* 0x0000000700047307 */ /* 0x000e220000201000 */
[----:B------:R-:W-:Y:S01]  /*1340*/  FADD R5, R8, -R5 ;  /* 0x8000000508057221 */ /* 0x000fe20000000000 */
[----:B------:R-:W-:Y:S01]  /*1350*/  FFMA R10, R10, 2, -R7 ;  /* 0x400000000a0a7823 */ /* 0x000fe20000000807 */
[----:B------:R-:W-:Y:S02]  /*1360*/  MOV R8, 0x391fcb8e ;  /* 0x391fcb8e00087802 */ /* 0x000fe40000000f00 */
[----:B------:R-:W-:Y:S01]  /*1370*/  FSETP.GT.AND P0, PT, |R7|, 152, PT ;  /* 0x431800000700780b */ /* 0x000fe20003f04200 */
[----:B------:R-:W-:Y:S01]  /*1380*/  FFMA R10, R5, 2, R10 ;  /* 0x40000000050a7823 */ /* 0x000fe2000000000a */
[C---:B------:R-:W-:Y:S01]  /*1390*/  FSETP.GEU.AND P1, PT, R7.reuse, RZ, PT ;  /* 0x000000ff0700720b */ /* 0x040fe20003f2e000 */
[----:B0-----:R-:W-:Y:S01]  /*13a0*/  FADD R5, R7, -R4 ;  /* 0x8000000407057221 */ /* 0x001fe20000000000 */
[----:B------:R-:W-:-:S03]  /*13b0*/  FSETP.GT.AND P2, PT, R4, RZ, PT ;  /* 0x000000ff0400720b */ /* 0x000fc60003f44000 */
[----:B------:R-:W-:Y:S01]  /*13c0*/  FADD R5, R5, R10 ;  /* 0x0000000a05057221 */ /* 0x000fe20000000000 */
[----:B------:R-:W-:Y:S02]  /*13d0*/  SEL R9, RZ, 0x83000000, P2 ;  /* 0x83000000ff097807 */ /* 0x000fe40001000000 */
[----:B------:R-:W-:Y:S01]  /*13e0*/  FSETP.NEU.AND P2, PT, |R12|, +INF , PT ;  /* 0x7f8000000c00780b */ /* 0x000fe20003f4d200 */
[C---:B------:R-:W-:Y:S02]  /*13f0*/  FFMA R10, R5.reuse, R8, 0.0013391353422775864601 ;  /* 0x3aaf85ed050a7423 */ /* 0x040fe40000000008 */
[----:B------:R-:W0:Y:S02]  /*1400*/  F2I.NTZ R8, R7 ;  /* 0x0000000700087305 */ /* 0x000e240000203100 */
[----:B------:R-:W-:-:S04]  /*1410*/  FFMA R10, R5, R10, 0.0096188392490148544312 ;  /* 0x3c1d9856050a7423 */ /* 0x000fc8000000000a */
[----:B------:R-:W-:-:S04]  /*1420*/  FFMA R10, R5, R10, 0.055503588169813156128 ;  /* 0x3d6357bb050a7423 */ /* 0x000fc8000000000a */
[----:B------:R-:W-:-:S04]  /*1430*/  FFMA R10, R5, R10, 0.24022644758224487305 ;  /* 0x3e75fdec050a7423 */ /* 0x000fc8000000000a */
[----:B------:R-:W-:Y:S01]  /*1440*/  FFMA R10, R5, R10, 0.69314718246459960938 ;  /* 0x3f317218050a7423 */ /* 0x000fe2000000000a */
[----:B0-----:R-:W-:Y:S02]  /*1450*/  LEA R8, R8, -R9, 0x17 ;  /* 0x8000000908087211 */ /* 0x001fe400078eb8ff */
[----:B------:R-:W-:Y:S01]  /*1460*/  IADD3 R9, PT, PT, R9, 0x7f000000, RZ ;  /* 0x7f00000009097810 */ /* 0x000fe20007ffe0ff */
[----:B------:R-:W-:Y:S01]  /*1470*/  FFMA R10, R5, R10, 1 ;  /* 0x3f800000050a7423 */ /* 0x000fe2000000000a */
[----:B------:R-:W-:-:S03]  /*1480*/  FSEL R5, RZ, +INF , !P1 ;  /* 0x7f800000ff057808 */ /* 0x000fc60004800000 */
[----:B------:R-:W-:-:S04]  /*1490*/  FMUL R9, R9, R10 ;  /* 0x0000000a09097220 */ /* 0x000fc80000400000 */
[----:B------:R-:W-:Y:S01]  /*14a0*/  @!P0 FMUL R5, R8, R9 ;  /* 0x0000000908058220 */ /* 0x000fe20000400000 */
[----:B------:R-:W-:Y:S06]  /*14b0*/  @P2 BRA P3, `(.L_x_11) ;  /* 0x0000000000102947 */ /* 0x000fec0001800000 */
[----:B------:R-:W-:-:S05]  /*14c0*/  FADD R5, R12, R12 ;  /* 0x0000000c0c057221 */ /* 0x000fca0000000000 */
[----:B------:R-:W-:Y:S01]  /*14d0*/  LOP3.LUT R5, R5, 0x7fffffff, RZ, 0xc0, !PT ;  /* 0x7fffffff05057812 */ /* 0x000fe200078ec0ff */
[----:B------:R-:W-:Y:S06]  /*14e0*/  BRA `(.L_x_11) ;  /* 0x0000000000047947 */ /* 0x000fec0003800000 */
.L_x_12:
[----:B------:R-:W-:-:S07]  /*14f0*/  FADD R5, R12, 2 ;  /* 0x400000000c057421 */ /* 0x000fce0000000000 */
.L_x_11:
[----:B------:R-:W0:Y:S08]  /*1500*/  MUFU.RCP R4, R5 ;  /* 0x0000000500047308 */ /* 0x000e300000001000 */
[----:B------:R-:W1:Y:S01]  /*1510*/  FCHK P0, R6, R5 ;  /* 0x0000000506007302 */ /* 0x000e620000000000 */
[----:B0-----:R-:W-:-:S04]  /*1520*/  FFMA R7, R4, -R5, 1 ;  /* 0x3f80000004077423 */ /* 0x001fc80000000805 */
[----:B------:R-:W-:-:S04]  /*1530*/  FFMA R7, R4, R7, R4 ;  /* 0x0000000704077223 */ /* 0x000fc80000000004 */
[----:B------:R-:W-:-:S04]  /*1540*/  FFMA R4, R6, R7, RZ ;  /* 0x0000000706047223 */ /* 0x000fc800000000ff */
[----:B------:R-:W-:-:S04]  /*1550*/  FFMA R11, R4, -R5, R6 ;  /* 0x80000005040b7223 */ /* 0x000fc80000000006 */
[----:B------:R-:W-:Y:S01]  /*1560*/  FFMA R11, R7, R11, R4 ;  /* 0x0000000b070b7223 */ /* 0x000fe20000000004 */
[----:B-1----:R-:W-:Y:S06]  /*1570*/  @!P0 BRA `(.L_x_13) ;  /* 0x0000000000108947 */ /* 0x002fec0003800000 */
[----:B------:R-:W-:Y:S02]  /*1580*/  MOV R4, R6 ;  /* 0x0000000600047202 */ /* 0x000fe40000000f00 */
[----:B------:R-:W-:-:S07]  /*1590*/  MOV R26, 0x15b0 ;  /* 0x000015b0001a7802 */ /* 0x000fce0000000f00 */
[----:B-----5:R-:W-:Y:S05]  /*15a0*/  CALL.REL.NOINC `($__internal_1_$__cuda_sm3x_div_rn_noftz_f32_slowpath) ;  /* 0x0000000400fc7944 */ /* 0x020fea0003c00000 */
[----:B------:R-:W-:-:S07]  /*15b0*/  MOV R11, R4 ;  /* 0x00000004000b7202 */ /* 0x000fce0000000f00 */
.L_x_13:
        /* <DEDUP_REMOVED lines=9> */
[----:B------:R-:W-:Y:S02]  /*1650*/  MOV R5, R12 ;  /* 0x0000000c00057202 */ /* 0x000fe40000000f00 */
[----:B------:R-:W-:-:S07]  /*1660*/  MOV R26, 0x1680 ;  /* 0x00001680001a7802 */ /* 0x000fce0000000f00 */
[----:B-----5:R-:W-:Y:S05]  /*1670*/  CALL.REL.NOINC `($__internal_1_$__cuda_sm3x_div_rn_noftz_f32_slowpath) ;  /* 0x0000000400c87944 */ /* 0x020fea0003c00000 */
[----:B------:R-:W-:-:S07]  /*1680*/  MOV R10, R4 ;  /* 0x00000004000a7202 */ /* 0x000fce0000000f00 */
.L_x_14:
        /* <DEDUP_REMOVED lines=13> */
.L_x_15:
        /* <DEDUP_REMOVED lines=13> */
.L_x_16:
[-C--:B------:R-:W-:Y:S01]  /*1830*/  FMUL R10, R10, R11.reuse ;  /* 0x0000000b0a0a7220 */ /* 0x080fe20000400000 */
[-C--:B------:R-:W-:Y:S01]  /*1840*/  FMUL R3, R3, R11.reuse ;  /* 0x0000000b03037220 */ /* 0x080fe20000400000 */
[----:B------:R-:W-:Y:S02]  /*1850*/  FMUL R2, R2, R11 ;  /* 0x0000000b02027220 */ /* 0x000fe40000400000 */
[----:B-----5:R-:W-:Y:S01]  /*1860*/  FFMA R19, R10, UR7, R19 ;  /* 0x000000070a137c23 */ /* 0x020fe20008000013 */
[----:B------:R-:W-:Y:S01]  /*1870*/  FFMA R20, R3, UR7, R20 ;  /* 0x0000000703147c23 */ /* 0x000fe20008000014 */
[----:B------:R-:W-:-:S07]  /*1880*/  FFMA R21, R2, UR7, R21 ;  /* 0x0000000702157c23 */ /* 0x000fce0008000015 */
.L_x_2:
[----:B-----5:R-:W-:Y:S01]  /*1890*/  FADD R17, R19, R17 ;  /* 0x0000001113117221 */ /* 0x020fe20000000000 */
[----:B------:R-:W-:Y:S01]  /*18a0*/  FADD R16, R20, R16 ;  /* 0x0000001014107221 */ /* 0x000fe20000000000 */
[----:B------:R-:W-:Y:S01]  /*18b0*/  FADD R13, R21, R13 ;  /* 0x0000000d150d7221 */ /* 0x000fe20000000000 */
[----:B------:R0:W-:Y:S01]  /*18c0*/  STG.E desc[UR8][R14.64+0xc], R19 ;  /* 0x00000c130e007986 */ /* 0x0001e2000c101908 */
[----:B------:R-:W-:Y:S01]  /*18d0*/  UIADD3 UR5, UPT, UPT, UR5, 0x7, URZ ;  /* 0x0000000705057890 */ /* 0x000fe2000fffe0ff */
[----:B------:R-:W-:Y:S02]  /*18e0*/  IADD3 R28, P0, PT, R28, 0x1c, RZ ;  /* 0x0000001c1c1c7810 */ /* 0x000fe40007f1e0ff */
[----:B------:R0:W-:Y:S01]  /*18f0*/  STG.E desc[UR8][R14.64+0x10], R20 ;  /* 0x000010140e007986 */ /* 0x0001e2000c101908 */
[----:B------:R-:W-:Y:S01]  /*1900*/  UISETP.GE.AND UP0, UPT, UR5, UR10, UPT ;  /* 0x0000000a0500728c */ /* 0x000fe2000bf06270 */
[----:B------:R-:W-:Y:S02]  /*1910*/  IADD3.X R29, PT, PT, RZ, R29, RZ, P0, !PT ;  /* 0x0000001dff1d7210 */ /* 0x000fe400007fe4ff */
[----:B------:R0:W-:Y:S01]  /*1920*/  STG.E desc[UR8][R14.64+0x14], R21 ;  /* 0x000014150e007986 */ /* 0x0001e2000c101908 */
[----:B------:R-:W-:-:S03]  /*1930*/  IADD3 R18, PT, PT, R18, 0x7, RZ ;  /* 0x0000000712127810 */ /* 0x000fc60007ffe0ff */
[----:B------:R0:W-:Y:S04]  /*1940*/  STG.E desc[UR8][R14.64], R17 ;  /* 0x000000110e007986 */ /* 0x0001e8000c101908 */
[----:B------:R0:W-:Y:S04]  /*1950*/  STG.E desc[UR8][R14.64+0x4], R16 ;  /* 0x000004100e007986 */ /* 0x0001e8000c101908 */
[----:B------:R0:W-:Y:S01]  /*1960*/  STG.E desc[UR8][R14.64+0x8], R13 ;  /* 0x0000080d0e007986 */ /* 0x0001e2000c101908 */
[----:B------:R-:W-:Y:S05]  /*1970*/  BRA.U !UP0, `(.L_x_17) ;  /* 0xffffffe908207547 */ /* 0x000fea000b83ffff */
[----:B------:R-:W1:Y:S02]  /*1980*/  LDC R0, c[0x0][0x38c] ;  /* 0x0000e300ff007b82 */ /* 0x000e640000000800 */
[----:B-1----:R-:W-:-:S05]  /*1990*/  IMAD R25, R0, 0x7, R25 ;  /* 0x0000000700197824 */ /* 0x002fca00078e0219 */
[----:B------:R-:W-:-:S13]  /*19a0*/  ISETP.GE.AND P0, PT, R25, UR10, PT ;  /* 0x0000000a19007c0c */ /* 0x000fda000bf06270 */
[----:B------:R-:W-:Y:S05]  /*19b0*/  @!P0 BRA `(.L_x_18) ;  /* 0xffffffe400c88947 */ /* 0x000fea000383ffff */
.L_x_1:
[----:B------:R-:W1:Y:S08]  /*19c0*/  LDC.64 R2, c[0x0][0x398] ;  /* 0x0000e600ff027b82 */ /* 0x000e700000000a00 */
[----:B------:R-:W2:Y:S01]  /*19d0*/  LDC R4, c[0x0][0x3a0] ;  /* 0x0000e800ff047b82 */ /* 0x000ea20000000800 */
[----:B-1----:R-:W3:Y:S01]  /*19e0*/  LDG.E R0, desc[UR8][R2.64] ;  /* 0x0000000802007981 */ /* 0x002ee2000c1e1900 */
[----:B------:R-:W-:-:S06]  /*19f0*/  UIADD3 UR5, UPT, UPT, UR4, 0x1, URZ ;  /* 0x0000000104057890 */ /* 0x000fcc000fffe0ff */
[----:B--2---:R-:W-:Y:S02]  /*1a00*/  ISETP.NE.AND P0, PT, R4, UR5, PT ;  /* 0x0000000504007c0c */ /* 0x004fe4000bf05270 */
[----:B---3--:R-:W-:-:S05]  /*1a10*/  IADD3 R5, PT, PT, R0, 0x1, RZ ;  /* 0x0000000100057810 */ /* 0x008fca0007ffe0ff */
[----:B------:R1:W-:Y:S06]  /*1a20*/  STG.E desc[UR8][R2.64], R5 ;  /* 0x0000000502007986 */ /* 0x0003ec000c101908 */
[----:B------:R-:W-:Y:S05]  /*1a30*/  @!P0 EXIT ;  /* 0x000000000000894d */ /* 0x000fea0003800000 */
[----:B------:R-:W-:Y:S01]  /*1a40*/  UMOV UR4, UR5 ;  /* 0x0000000500047c82 */ /* 0x000fe20008000000 */
[----:B------:R-:W-:Y:S05]  /*1a50*/  BRA `(.L_x_19) ;  /* 0xffffffe400907947 */ /* 0x000fea000383ffff */
.L_x_0:
[----:B------:R-:W0:Y:S02]  /*1a60*/  LDC.64 R2, c[0x0][0x398] ;  /* 0x0000e600ff027b82 */ /* 0x000e240000000a00 */
[----:B0-----:R0:W5:Y:S01]  /*1a70*/  LDG.E R5, desc[UR8][R2.64] ;  /* 0x0000000802057981 */ /* 0x001162000c1e1900 */
[----:B------:R-:W-:Y:S01]  /*1a80*/  ISETP.GT.AND P0, PT, R9, RZ, PT ;  /* 0x000000ff0900720c */ /* 0x000fe20003f04270 */
[----:B------:R-:W-:-:S12]  /*1a90*/  HFMA2 R0, -RZ, RZ, 0, 0 ;  /* 0x00000000ff007431 */ /* 0x000fd800000001ff */
[----:B0-----:R-:W-:Y:S05]  /*1aa0*/  @!P0 BRA `(.L_x_20) ;  /* 0x0000000000448947 */ /* 0x001fea0003800000 */
[----:B------:R-:W-:Y:S02]  /*1ab0*/  IADD3 R4, PT, PT, -R0, R9, RZ ;  /* 0x0000000900047210 */ /* 0x000fe40007ffe1ff */
[----:B------:R-:W-:Y:S02]  /*1ac0*/  PLOP3.LUT P0, PT, PT, PT, PT, 0x80, 0x8 ;  /* 0x000000000008781c */ /* 0x000fe40003f0f070 */
[----:B------:R-:W-:-:S13]  /*1ad0*/  ISETP.GT.AND P1, PT, R4, 0x3, PT ;  /* 0x000000030400780c */ /* 0x000fda0003f24270 */
[----:B------:R-:W-:Y:S05]  /*1ae0*/  @!P1 BRA `(.L_x_21) ;  /* 0x0000000000189947 */ /* 0x000fea0003800000 */
[----:B------:R-:W-:Y:S02]  /*1af0*/  PLOP3.LUT P0, PT, PT, PT, PT, 0x8, 0x80 ;  /* 0x000000000080781c */ /* 0x000fe40003f0e170 */
[----:B------:R-:W-:-:S11]  /*1b00*/  IADD3 R7, PT, PT, R9, -0x3, RZ ;  /* 0xfffffffd09077810 */ /* 0x000fd60007ffe0ff */
.L_x_22:
[----:B------:R-:W-:Y:S02]  /*1b10*/  IADD3 R0, PT, PT, R0, 0x4, RZ ;  /* 0x0000000400007810 */ /* 0x000fe40007ffe0ff */
[----:B-----5:R-:W-:Y:S02]  /*1b20*/  IADD3 R5, PT, PT, R5, 0x4, RZ ;  /* 0x0000000405057810 */ /* 0x020fe40007ffe0ff */
[----:B------:R-:W-:-:S13]  /*1b30*/  ISETP.GE.AND P1, PT, R0, R7, PT ;  /* 0x000000070000720c */ /* 0x000fda0003f26270 */
[----:B------:R-:W-:Y:S05]  /*1b40*/  @!P1 BRA `(.L_x_22) ;  /* 0xfffffffc00f09947 */ /* 0x000fea000383ffff */
.L_x_21:
[----:B------:R-:W-:-:S04]  /*1b50*/  IADD3 R4, PT, PT, -R0, R9, RZ ;  /* 0x0000000900047210 */ /* 0x000fc80007ffe1ff */
[----:B------:R-:W-:-:S13]  /*1b60*/  ISETP.GT.AND P1, PT, R4, 0x1, PT ;  /* 0x000000010400780c */ /* 0x000fda0003f24270 */
[----:B------:R-:W-:Y:S02]  /*1b70*/  @P1 PLOP3.LUT P0, PT, PT, PT, PT, 0x8, 0x80 ;  /* 0x000000000080181c */ /* 0x000fe40003f0e170 */
[----:B------:R-:W-:Y:S02]  /*1b80*/  @P1 IADD3 R0, PT, PT, R0, 0x2, RZ ;  /* 0x0000000200001810 */ /* 0x000fe40007ffe0ff */
[----:B-----5:R-:W-:Y:S02]  /*1b90*/  @P1 IADD3 R5, PT, PT, R5, 0x2, RZ ;  /* 0x0000000205051810 */ /* 0x020fe40007ffe0ff */
[----:B------:R-:W-:-:S13]  /*1ba0*/  ISETP.NE.OR P0, PT, R0, R9, P0 ;  /* 0x000000090000720c */ /* 0x000fda0000705670 */
[----:B------:R-:W-:Y:S05]  /*1bb0*/  @!P0 BRA `(.L_x_23) ;  /* 0x0000000000108947 */ /* 0x000fea0003800000 */
.L_x_20:
[----:B------:R-:W-:Y:S02]  /*1bc0*/  IADD3 R0, PT, PT, R0, 0x1, RZ ;  /* 0x0000000100007810 */ /* 0x000fe40007ffe0ff */
[----:B-----5:R-:W-:Y:S02]  /*1bd0*/  IADD3 R5, PT, PT, R5, 0x1, RZ ;  /* 0x0000000105057810 */ /* 0x020fe40007ffe0ff */
[----:B------:R-:W-:-:S13]  /*1be0*/  ISETP.NE.AND P0, PT, R0, R9, PT ;  /* 0x000000090000720c */ /* 0x000fda0003f05270 */
[----:B------:R-:W-:Y:S05]  /*1bf0*/  @P0 BRA `(.L_x_20) ;  /* 0xfffffffc00f00947 */ /* 0x000fea000383ffff */
.L_x_23:
[----:B------:R-:W-:Y:S01]  /*1c00*/  STG.E desc[UR8][R2.64], R5 ;  /* 0x0000000502007986 */ /* 0x000fe2000c101908 */
[----:B------:R-:W-:Y:S05]  /*1c10*/  EXIT ;  /* 0x000000000000794d */ /* 0x000fea0003800000 */
        .weak           $__internal_0_$__cuda_sm20_sqrt_rn_f32_slowpath
        .type           $__internal_0_$__cuda_sm20_sqrt_rn_f32_slowpath,@function
        .size           $__internal_0_$__cuda_sm20_sqrt_rn_f32_slowpath,($__internal_1_$__cuda_sm3x_div_rn_noftz_f32_slowpath - $__internal_0_$__cuda_sm20_sqrt_rn_f32_slowpath)
$__internal_0_$__cuda_sm20_sqrt_rn_f32_slowpath:
[----:B------:R-:W-:-:S13]  /*1c20*/  LOP3.LUT P0, RZ, R5, 0x7fffffff, RZ, 0xc0, !PT ;  /* 0x7fffffff05ff7812 */ /* 0x000fda000780c0ff */
[----:B------:R-:W-:Y:S05]  /*1c30*/  @!P0 BRA `(.L_x_24) ;  /* 0x0000000000488947 */ /* 0x000fea0003800000 */
[----:B------:R-:W-:Y:S02]  /*1c40*/  FSETP.GEU.FTZ.AND P0, PT, R5, RZ, PT ;  /* 0x000000ff0500720b */ /* 0x000fe40003f1e000 */
[----:B------:R-:W-:-:S11]  /*1c50*/  MOV R4, R5 ;  /* 0x0000000500047202 */ /* 0x000fd60000000f00 */
[----:B------:R-:W-:Y:S01]  /*1c60*/  @!P0 MOV R5, 0x7fffffff ;  /* 0x7fffffff00058802 */ /* 0x000fe20000000f00 */
[----:B------:R-:W-:Y:S06]  /*1c70*/  @!P0 BRA `(.L_x_24) ;  /* 0x0000000000388947 */ /* 0x000fec0003800000 */
[----:B------:R-:W-:-:S13]  /*1c80*/  FSETP.GTU.FTZ.AND P0, PT, |R4|, +INF , PT ;  /* 0x7f8000000400780b */ /* 0x000fda0003f1c200 */
[----:B------:R-:W-:Y:S01]  /*1c90*/  @P0 FADD.FTZ R5, R4, 1 ;  /* 0x3f80000004050421 */ /* 0x000fe20000010000 */
[----:B------:R-:W-:Y:S06]  /*1ca0*/  @P0 BRA `(.L_x_24) ;  /* 0x00000000002c0947 */ /* 0x000fec0003800000 */
[----:B------:R-:W-:-:S13]  /*1cb0*/  FSETP.NEU.FTZ.AND P0, PT, |R4|, +INF , PT ;  /* 0x7f8000000400780b */ /* 0x000fda0003f1d200 */
[----:B------:R-:W-:Y:S01]  /*1cc0*/  @!P0 MOV R5, R4 ;  /* 0x0000000400058202 */ /* 0x000fe20000000f00 */
[----:B------:R-:W-:Y:S06]  /*1cd0*/  @!P0 BRA `(.L_x_24) ;  /* 0x0000000000208947 */ /* 0x000fec0003800000 */
[----:B------:R-:W-:-:S04]  /*1ce0*/  FFMA R4, R4, 1.84467440737095516160e+19, RZ ;  /* 0x5f80000004047823 */ /* 0x000fc800000000ff */
[----:B------:R-:W0:Y:S02]  /*1cf0*/  MUFU.RSQ R5, R4 ;  /* 0x0000000400057308 */ /* 0x000e240000001400 */
[----:B0-----:R-:W-:Y:S01]  /*1d00*/  FMUL.FTZ R9, R4, R5 ;  /* 0x0000000504097220 */ /* 0x001fe20000410000 */
[----:B------:R-:W-:-:S03]  /*1d10*/  FMUL.FTZ R5, R5, 0.5 ;  /* 0x3f00000005057820 */ /* 0x000fc60000410000 */
[----:B------:R-:W-:-:S04]  /*1d20*/  FADD.FTZ R8, -R9, -RZ ;  /* 0x800000ff09087221 */ /* 0x000fc80000010100 */
[----:B------:R-:W-:-:S04]  /*1d30*/  FFMA R8, R9, R8, R4 ;  /* 0x0000000809087223 */ /* 0x000fc80000000004 */
[----:B------:R-:W-:-:S04]  /*1d40*/  FFMA R5, R8, R5, R9 ;  /* 0x0000000508057223 */ /* 0x000fc80000000009 */
[----:B------:R-:W-:-:S07]  /*1d50*/  FMUL.FTZ R5, R5, 2.3283064365386962891e-10 ;  /* 0x2f80000005057820 */ /* 0x000fce0000410000 */
.L_x_24:
[----:B------:R-:W-:Y:S01]  /*1d60*/  MOV R12, R5 ;  /* 0x00000005000c7202 */ /* 0x000fe20000000f00 */
[----:B------:R-:W-:Y:S01]  /*1d70*/  HFMA2 R5, -RZ, RZ, 0, 0 ;  /* 0x00000000ff057431 */ /* 0x000fe200000001ff */
[----:B------:R-:W-:-:S04]  /*1d80*/  MOV R4, R7 ;  /* 0x0000000700047202 */ /* 0x000fc80000000f00 */
[----:B------:R-:W-:Y:S05]  /*1d90*/  RET.REL.NODEC R4 `(_Z3simPfiifPii) ;  /* 0xffffffe004987950 */ /* 0x000fea0003c3ffff */
        .weak           $__internal_1_$__cuda_sm3x_div_rn_noftz_f32_slowpath
        .type           $__internal_1_$__cuda_sm3x_div_rn_noftz_f32_slowpath,@function
        .size           $__internal_1_$__cuda_sm3x_div_rn_noftz_f32_slowpath,(.L_x_35 - $__internal_1_$__cuda_sm3x_div_rn_noftz_f32_slowpath)
$__internal_1_$__cuda_sm3x_div_rn_noftz_f32_slowpath:
[----:B------:R-:W-:Y:S02]  /*1da0*/  SHF.R.U32.HI R9, RZ, 0x17, R5 ;  /* 0x00000017ff097819 */ /* 0x000fe40000011605 */
[----:B------:R-:W-:Y:S02]  /*1db0*/  SHF.R.U32.HI R7, RZ, 0x17, R4 ;  /* 0x00000017ff077819 */ /* 0x000fe40000011604 */
[----:B------:R-:W-:Y:S02]  /*1dc0*/  LOP3.LUT R9, R9, 0xff, RZ, 0xc0, !PT ;  /* 0x000000ff09097812 */ /* 0x000fe400078ec0ff */
[----:B------:R-:W-:Y:S02]  /*1dd0*/  LOP3.LUT R7, R7, 0xff, RZ, 0xc0, !PT ;  /* 0x000000ff07077812 */ /* 0x000fe400078ec0ff */
[----:B------:R-:W-:Y:S02]  /*1de0*/  IADD3 R8, PT, PT, R9, -0x1, RZ ;  /* 0xffffffff09087810 */ /* 0x000fe40007ffe0ff */
[----:B------:R-:W-:-:S02]  /*1df0*/  IADD3 R6, PT, PT, R7, -0x1, RZ ;  /* 0xffffffff07067810 */ /* 0x000fc40007ffe0ff */
[----:B------:R-:W-:-:S04]  /*1e00*/  ISETP.GT.U32.AND P0, PT, R8, 0xfd, PT ;  /* 0x000000fd0800780c */ /* 0x000fc80003f04070 */
[----:B------:R-:W-:-:S13]  /*1e10*/  ISETP.GT.U32.OR P0, PT, R6, 0xfd, P0 ;  /* 0x000000fd0600780c */ /* 0x000fda0000704470 */
[----:B------:R-:W-:Y:S01]  /*1e20*/  @!P0 MOV R27, RZ ;  /* 0x000000ff001b8202 */ /* 0x000fe20000000f00 */
[----:B------:R-:W-:Y:S06]  /*1e30*/  @!P0 BRA `(.L_x_25) ;  /* 0x00000000005c8947 */ /* 0x000fec0003800000 */
[----:B------:R-:W-:Y:S02]  /*1e40*/  FSETP.GTU.FTZ.AND P0, PT, |R4|, +INF , PT ;  /* 0x7f8000000400780b */ /* 0x000fe40003f1c200 */
[----:B------:R-:W-:-:S04]  /*1e50*/  FSETP.GTU.FTZ.AND P1, PT, |R5|, +INF , PT ;  /* 0x7f8000000500780b */ /* 0x000fc80003f3c200 */
[----:B------:R-:W-:-:S13]  /*1e60*/  PLOP3.LUT P0, PT, P0, P1, PT, 0xf8, 0x8f ;  /* 0x00000000008f781c */ /* 0x000fda0000703f70 */
[----:B------:R-:W-:Y:S05]  /*1e70*/  @P0 BRA `(.L_x_26) ;  /* 0x0000000400440947 */ /* 0x000fea0003800000 */
[----:B------:R-:W-:-:S13]  /*1e80*/  LOP3.LUT P0, RZ, R5, 0x7fffffff, R4, 0xc8, !PT ;  /* 0x7fffffff05ff7812 */ /* 0x000fda000780c804 */
[----:B------:R-:W-:Y:S05]  /*1e90*/  @!P0 BRA `(.L_x_27) ;  /* 0x0000000400348947 */ /* 0x000fea0003800000 */
[C---:B------:R-:W-:Y:S02]  /*1ea0*/  FSETP.NEU.FTZ.AND P1, PT, |R4|.reuse, +INF , PT ;  /* 0x7f8000000400780b */ /* 0x040fe40003f3d200 */
[----:B------:R-:W-:Y:S02]  /*1eb0*/  FSETP.NEU.FTZ.AND P2, PT, |R5|, +INF , PT ;  /* 0x7f8000000500780b */ /* 0x000fe40003f5d200 */
[----:B------:R-:W-:-:S11]  /*1ec0*/  FSETP.NEU.FTZ.AND P0, PT, |R4|, +INF , PT ;  /* 0x7f8000000400780b */ /* 0x000fd60003f1d200 */
[----:B------:R-:W-:Y:S05]  /*1ed0*/  @!P2 BRA !P1, `(.L_x_27) ;  /* 0x000000040024a947 */ /* 0x000fea0004800000 */
[----:B------:R-:W-:-:S04]  /*1ee0*/  LOP3.LUT P1, RZ, R4, 0x7fffffff, RZ, 0xc0, !PT ;  /* 0x7fffffff04ff7812 */ /* 0x000fc8000782c0ff */
[----:B------:R-:W-:-:S13]  /*1ef0*/  PLOP3.LUT P1, PT, P2, P1, PT, 0x2f, 0xf2 ;  /* 0x0000000000f2781c */ /* 0x000fda0001722577 */
[----:B------:R-:W-:Y:S05]  /*1f00*/  @P1 BRA `(.L_x_28) ;  /* 0x0000000400101947 */ /* 0x000fea0003800000 */
[----:B------:R-:W-:-:S04]  /*1f10*/  LOP3.LUT P1, RZ, R5, 0x7fffffff, RZ, 0xc0, !PT ;  /* 0x7fffffff05ff7812 */ /* 0x000fc8000782c0ff */
[----:B------:R-:W-:-:S13]  /*1f20*/  PLOP3.LUT P0, PT, P0, P1, PT, 0x2f, 0xf2 ;  /* 0x0000000000f2781c */ /* 0x000fda0000702577 */
[----:B------:R-:W-:Y:S05]  /*1f30*/  @P0 BRA `(.L_x_29) ;  /* 0x0000000000f80947 */ /* 0x000fea0003800000 */
[----:B------:R-:W-:Y:S02]  /*1f40*/  ISETP.GE.AND P0, PT, R6, RZ, PT ;  /* 0x000000ff0600720c */ /* 0x000fe40003f06270 */
[----:B------:R-:W-:-:S11]  /*1f50*/  ISETP.GE.AND P1, PT, R8, RZ, PT ;  /* 0x000000ff0800720c */ /* 0x000fd60003f26270 */
[----:B------:R-:W-:Y:S01]  /*1f60*/  @P0 MOV R27, RZ ;  /* 0x000000ff001b0202 */ /* 0x000fe20000000f00 */
[----:B------:R-:W-:Y:S01]  /*1f70*/  @!P0 FFMA R4, R4, 1.84467440737095516160e+19, RZ ;  /* 0x5f80000004048823 */ /* 0x000fe200000000ff */
[----:B------:R-:W-:Y:S01]  /*1f80*/  @!P0 MOV R27, 0xffffffc0 ;  /* 0xffffffc0001b8802 */ /* 0x000fe20000000f00 */
[----:B------:R-:W-:-:S03]  /*1f90*/  @!P1 FFMA R5, R5, 1.84467440737095516160e+19, RZ ;  /* 0x5f80000005059823 */ /* 0x000fc600000000ff */
[----:B------:R-:W-:-:S07]  /*1fa0*/  @!P1 IADD3 R27, PT, PT, R27, 0x40, RZ ;  /* 0x000000401b1b9810 */ /* 0x000fce0007ffe0ff */
.L_x_25:
[----:B------:R-:W-:Y:S02]  /*1fb0*/  LEA R6, R9, 0xc0800000, 0x17 ;  /* 0xc080000009067811 */ /* 0x000fe400078eb8ff */
[----:B------:R-:W-:Y:S02]  /*1fc0*/  IADD3 R7, PT, PT, R7, -0x7f, RZ ;  /* 0xffffff8107077810 */ /* 0x000fe40007ffe0ff */
[----:B------:R-:W-:Y:S02]  /*1fd0*/  IADD3 R6, PT, PT, -R6, R5, RZ ;  /* 0x0000000506067210 */ /* 0x000fe40007ffe1ff */
[C---:B------:R-:W-:Y:S01]  /*1fe0*/  IADD3 R9, PT, PT, R7.reuse, 0x7f, -R9 ;  /* 0x0000007f07097810 */ /* 0x040fe20007ffe809 */
[----:B------:R-:W-:Y:S01]  /*1ff0*/  IMAD R4, R7, -0x800000, R4 ;  /* 0xff80000007047824 */ /* 0x000fe200078e0204 */
[----:B------:R0:W1:Y:S02]  /*2000*/  MUFU.RCP R5, R6 ;  /* 0x0000000600057308 */ /* 0x0000640000001000 */
[----:B------:R-:W-:Y:S01]  /*2010*/  IADD3 R27, PT, PT, R9, R27, RZ ;  /* 0x0000001b091b7210 */ /* 0x000fe20007ffe0ff */
[----:B0-----:R-:W-:-:S04]  /*2020*/  FADD.FTZ R6, -R6, -RZ ;  /* 0x800000ff06067221 */ /* 0x001fc80000010100 */
[----:B-1----:R-:W-:-:S04]  /*2030*/  FFMA R8, R5, R6, 1 ;  /* 0x3f80000005087423 */ /* 0x002fc80000000006 */
[----:B------:R-:W-:-:S04]  /*2040*/  FFMA R5, R5, R8, R5 ;  /* 0x0000000805057223 */ /* 0x000fc80000000005 */
[----:B------:R-:W-:-:S04]  /*2050*/  FFMA R8, R4, R5, RZ ;  /* 0x0000000504087223 */ /* 0x000fc800000000ff */
[----:B------:R-:W-:-:S04]  /*2060*/  FFMA R7, R6, R8, R4 ;  /* 0x0000000806077223 */ /* 0x000fc80000000004 */
[----:B------:R-:W-:-:S04]  /*2070*/  FFMA R7, R5, R7, R8 ;  /* 0x0000000705077223 */ /* 0x000fc80000000008 */
[----:B------:R-:W-:-:S04]  /*2080*/  FFMA R6, R6, R7, R4 ;  /* 0x0000000706067223 */ /* 0x000fc80000000004 */
[----:B------:R-:W-:-:S05]  /*2090*/  FFMA R4, R5, R6, R7 ;  /* 0x0000000605047223 */ /* 0x000fca0000000007 */
[----:B------:R-:W-:-:S04]  /*20a0*/  SHF.R.U32.HI R8, RZ, 0x17, R4 ;  /* 0x00000017ff087819 */ /* 0x000fc80000011604 */
[----:B------:R-:W-:-:S04]  /*20b0*/  LOP3.LUT R8, R8, 0xff, RZ, 0xc0, !PT ;  /* 0x000000ff08087812 */ /* 0x000fc800078ec0ff */
[----:B------:R-:W-:-:S04]  /*20c0*/  IADD3 R9, PT, PT, R8, R27, RZ ;  /* 0x0000001b08097210 */ /* 0x000fc80007ffe0ff */
[----:B------:R-:W-:-:S04]  /*20d0*/  IADD3 R8, PT, PT, R9, -0x1, RZ ;  /* 0xffffffff09087810 */ /* 0x000fc80007ffe0ff */
[----:B------:R-:W-:-:S13]  /*20e0*/  ISETP.GE.U32.AND P0, PT, R8, 0xfe, PT ;  /* 0x000000fe0800780c */ /* 0x000fda0003f06070 */
[----:B------:R-:W-:Y:S05]  /*20f0*/  @!P0 BRA `(.L_x_30) ;  /* 0x0000000000808947 */ /* 0x000fea0003800000 */
[----:B------:R-:W-:-:S13]  /*2100*/  ISETP.GT.AND P0, PT, R9, 0xfe, PT ;  /* 0x000000fe0900780c */ /* 0x000fda0003f04270 */
[----:B------:R-:W-:Y:S05]  /*2110*/  @P0 BRA `(.L_x_31) ;  /* 0x00000000006c0947 */ /* 0x000fea0003800000 */
[----:B------:R-:W-:-:S13]  /*2120*/  ISETP.GE.AND P0, PT, R9, 0x1, PT ;  /* 0x000000010900780c */ /* 0x000fda0003f06270 */
[----:B------:R-:W-:Y:S05]  /*2130*/  @P0 BRA `(.L_x_32) ;  /* 0x0000000000980947 */ /* 0x000fea0003800000 */
[----:B------:R-:W-:Y:S02]  /*2140*/  ISETP.GE.AND P0, PT, R9, -0x18, PT ;  /* 0xffffffe80900780c */ /* 0x000fe40003f06270 */
[----:B------:R-:W-:-:S11]  /*2150*/  LOP3.LUT R4, R4, 0x80000000, RZ, 0xc0, !PT ;  /* 0x8000000004047812 */ /* 0x000fd600078ec0ff */
[----:B------:R-:W-:Y:S05]  /*2160*/  @!P0 BRA `(.L_x_32) ;  /* 0x00000000008c8947 */ /* 0x000fea0003800000 */
[CCC-:B------:R-:W-:Y:S01]  /*2170*/  FFMA.RZ R8, R5.reuse, R6.reuse, R7.reuse ;  /* 0x0000000605087223 */ /* 0x1c0fe2000000c007 */
[CCC-:B------:R-:W-:Y:S01]  /*2180*/  FFMA.RP R27, R5.reuse, R6.reuse, R7.reuse ;  /* 0x00000006051b7223 */ /* 0x1c0fe20000008007 */
[----:B------:R-:W-:Y:S01]  /*2190*/  FFMA.RM R6, R5, R6, R7 ;  /* 0x0000000605067223 */ /* 0x000fe20000004007 */
[C---:B------:R-:W-:Y:S02]  /*21a0*/  ISETP.NE.AND P2, PT, R9.reuse, RZ, PT ;  /* 0x000000ff0900720c */ /* 0x040fe40003f45270 */
[----:B------:R-:W-:Y:S02]  /*21b0*/  LOP3.LUT R5, R8, 0x7fffff, RZ, 0xc0, !PT ;  /* 0x007fffff08057812 */ /* 0x000fe400078ec0ff */
[----:B------:R-:W-:Y:S02]  /*21c0*/  IADD3 R8, PT, PT, R9, 0x20, RZ ;  /* 0x0000002009087810 */ /* 0x000fe40007ffe0ff */
[----:B------:R-:W-:Y:S02]  /*21d0*/  LOP3.LUT R5, R5, 0x800000, RZ, 0xfc, !PT ;  /* 0x0080000005057812 */ /* 0x000fe400078efcff */
[----:B------:R-:W-:-:S02]  /*21e0*/  ISETP.NE.AND P1, PT, R9, RZ, PT ;  /* 0x000000ff0900720c */ /* 0x000fc40003f25270 */
[----:B------:R-:W-:Y:S02]  /*21f0*/  IADD3 R9, PT, PT, -R9, RZ, RZ ;  /* 0x000000ff09097210 */ /* 0x000fe40007ffe1ff */
[----:B------:R-:W-:Y:S02]  /*2200*/  SHF.L.U32 R8, R5, R8, RZ ;  /* 0x0000000805087219 */ /* 0x000fe400000006ff */
[----:B------:R-:W-:Y:S02]  /*2210*/  FSETP.NEU.FTZ.AND P0, PT, R27, R6, PT ;  /* 0x000000061b00720b */ /* 0x000fe40003f1d000 */
[----:B------:R-:W-:Y:S02]  /*2220*/  SEL R6, R9, RZ, P2 ;  /* 0x000000ff09067207 */ /* 0x000fe40001000000 */
[----:B------:R-:W-:Y:S02]  /*2230*/  ISETP.NE.AND P1, PT, R8, RZ, P1 ;  /* 0x000000ff0800720c */ /* 0x000fe40000f25270 */
[----:B------:R-:W-:-:S02]  /*2240*/  SHF.R.U32.HI R6, RZ, R6, R5 ;  /* 0x00000006ff067219 */ /* 0x000fc40000011605 */
[----:B------:R-:W-:Y:S02]  /*2250*/  PLOP3.LUT P0, PT, P0, P1, PT, 0xf8, 0x8f ;  /* 0x00000000008f781c */ /* 0x000fe40000703f70 */
[----:B------:R-:W-:Y:S02]  /*2260*/  SHF.R.U32.HI R8, RZ, 0x1, R6 ;  /* 0x00000001ff087819 */ /* 0x000fe40000011606 */
[----:B------:R-:W-:-:S04]  /*2270*/  SEL R5, RZ, 0x1, !P0 ;  /* 0x00000001ff057807 */ /* 0x000fc80004000000 */
[----:B------:R-:W-:-:S04]  /*2280*/  LOP3.LUT R5, R5, 0x1, R8, 0xf8, !PT ;  /* 0x0000000105057812 */ /* 0x000fc800078ef808 */
[----:B------:R-:W-:-:S04]  /*2290*/  LOP3.LUT R5, R5, R6, RZ, 0xc0, !PT ;  /* 0x0000000605057212 */ /* 0x000fc800078ec0ff */
[----:B------:R-:W-:-:S04]  /*22a0*/  IADD3 R5, PT, PT, R8, R5, RZ ;  /* 0x0000000508057210 */ /* 0x000fc80007ffe0ff */
[----:B------:R-:W-:Y:S01]  /*22b0*/  LOP3.LUT R4, R5, R4, RZ, 0xfc, !PT ;  /* 0x0000000405047212 */ /* 0x000fe200078efcff */
[----:B------:R-:W-:Y:S06]  /*22c0*/  BRA `(.L_x_32) ;  /* 0x0000000000347947 */ /* 0x000fec0003800000 */
.L_x_31:
[----:B------:R-:W-:-:S04]  /*22d0*/  LOP3.LUT R4, R4, 0x80000000, RZ, 0xc0, !PT ;  /* 0x8000000004047812 */ /* 0x000fc800078ec0ff */
[----:B------:R-:W-:Y:S01]  /*22e0*/  LOP3.LUT R4, R4, 0x7f800000, RZ, 0xfc, !PT ;  /* 0x7f80000004047812 */ /* 0x000fe200078efcff */
[----:B------:R-:W-:Y:S06]  /*22f0*/  BRA `(.L_x_32) ;  /* 0x0000000000287947 */ /* 0x000fec0003800000 */
.L_x_30:
[----:B------:R-:W-:Y:S01]  /*2300*/  LEA R4, R27, R4, 0x17 ;  /* 0x000000041b047211 */ /* 0x000fe200078eb8ff */
[----:B------:R-:W-:Y:S06]  /*2310*/  BRA `(.L_x_32) ;  /* 0x0000000000207947 */ /* 0x000fec0003800000 */
.L_x_29:
[----:B------:R-:W-:-:S04]  /*2320*/  LOP3.LUT R4, R5, 0x80000000, R4, 0x48, !PT ;  /* 0x8000000005047812 */ /* 0x000fc800078e4804 */
[----:B------:R-:W-:Y:S01]  /*2330*/  LOP3.LUT R4, R4, 0x7f800000, RZ, 0xfc, !PT ;  /* 0x7f80000004047812 */ /* 0x000fe200078efcff */
[----:B------:R-:W-:Y:S06]  /*2340*/  BRA `(.L_x_32) ;  /* 0x0000000000147947 */ /* 0x000fec0003800000 */
.L_x_28:
[----:B------:R-:W-:Y:S01]  /*2350*/  LOP3.LUT R4, R5, 0x80000000, R4, 0x48, !PT ;  /* 0x8000000005047812 */ /* 0x000fe200078e4804 */
[----:B------:R-:W-:Y:S06]  /*2360*/  BRA `(.L_x_32) ;  /* 0x00000000000c7947 */ /* 0x000fec0003800000 */
.L_x_27:
[----:B------:R-:W0:Y:S01]  /*2370*/  MUFU.RSQ R4, -QNAN ;  /* 0xffc0000000047908 */ /* 0x000e220000001400 */
[----:B------:R-:W-:Y:S05]  /*2380*/  BRA `(.L_x_32) ;  /* 0x0000000000047947 */ /* 0x000fea0003800000 */
.L_x_26:
[----:B------:R-:W-:-:S07]  /*2390*/  FADD.FTZ R4, R4, R5 ;  /* 0x0000000504047221 */ /* 0x000fce0000010000 */
.L_x_32:
[----:B------:R-:W-:-:S04]  /*23a0*/  HFMA2 R27, -RZ, RZ, 0, 0 ;  /* 0x00000000ff1b7431 */ /* 0x000fc800000001ff */
[----:B0-----:R-:W-:Y:S05]  /*23b0*/  RET.REL.NODEC R26 `(_Z3simPfiifPii) ;  /* 0xffffffdc1a107950 */ /* 0x001fea0003c3ffff */
.L_x_33:
[----:B------:R-:W-:-:S00]  /*23c0*/  BRA `(.L_x_33) ;  /* 0xfffffffc00fc7947 */ /* 0x000fc0000383ffff */
[----:B------:R-:W-:-:S00]  /*23d0*/  NOP ;  /* 0x0000000000007918 */ /* 0x000fc00000000000 */
        /* <DEDUP_REMOVED lines=10> */
.L_x_35:


//--------------------- .nv.shared.reserved.0     --------------------------
	.section	.nv.shared.reserved.0,"aw",@nobits
	.weak		__nv_reservedSMEM_offset_0_alias
	.size		__nv_reservedSMEM_offset_0_alias, 0, 64
	.other		__nv_reservedSMEM_offset_0_alias,@"STO_CUDA_RESERVED_SHARED STV_DEFAULT"
__nv_reservedSMEM_offset_0_alias:
	.zero		0
	.zero		64


//--------------------- .nv.constant0._Z3simPfiifPii --------------------------
	.section	.nv.constant0._Z3simPfiifPii,"a",@progbits
	.sectionflags	@""
	.align	4
.nv.constant0._Z3simPfiifPii:
	.zero		932


//--------------------- SYMBOLS --------------------------

	.type		.nv.reservedSmem.offset0,@object
	.size		.nv.reservedSmem.offset0,0x4
